def attn_fwd(
    Q,
    K,
    V,
    Out,
    Lse,
    sm_scale,
    stride_qz,
    stride_qh,
    stride_qm,
    stride_qk,
    stride_kz,
    stride_kh,
    stride_kn,
    stride_kk,
    stride_vz,
    stride_vh,
    stride_vn,
    stride_vk,
    stride_oz,
    stride_oh,
    stride_om,
    stride_ok,
    seqlen_q,
    seqlen_k,
    BLOCK_M: tl.constexpr,
    BLOCK_N: tl.constexpr,
    HEAD_DIM: tl.constexpr,
    CAUSAL: tl.constexpr,
):
    start_m = tl.program_id(0)
    off_hz = tl.program_id(1)
    q_off = off_hz * stride_qh
    k_off = off_hz * stride_kh
    v_off = off_hz * stride_vh
    offs_m = start_m * BLOCK_M + tl.arange(0, BLOCK_M)
    offs_d = tl.arange(0, HEAD_DIM)
    offs_n = tl.arange(0, BLOCK_N)
    q_ptrs = Q + q_off + offs_m[:, None] * stride_qm + offs_d[None, :] * stride_qk
    k_ptrs = K + k_off + offs_d[:, None] * stride_kk + offs_n[None, :] * stride_kn
    v_ptrs = V + v_off + offs_n[:, None] * stride_vn + offs_d[None, :] * stride_vk
    m_i = tl.full([BLOCK_M], float("-inf"), dtype=tl.float32)
    l_i = tl.zeros([BLOCK_M], dtype=tl.float32) + 1.0
    acc = tl.zeros([BLOCK_M, HEAD_DIM], dtype=tl.float32)
    q = tl.load(q_ptrs)
    acc, l_i, m_i = _attn_fwd_inner(
        acc,
        l_i,
        m_i,
        q,
        k_ptrs,
        v_ptrs,
        sm_scale,
        stride_kn,
        stride_vn,
        start_m,
        seqlen_k,
        BLOCK_M,
        BLOCK_N,
        HEAD_DIM,
        CAUSAL,
    )
    acc = acc / l_i[:, None]
    lse = m_i + tl.math.log2(l_i) / 1.4426950408889634
    o_ptrs = (
        Out
        + off_hz * stride_oh
        + offs_m[:, None] * stride_om
        + offs_d[None, :] * stride_ok
    )
    tl.store(o_ptrs, acc.to(Out.dtype.element_ty))
    tl.store(Lse + off_hz * seqlen_q + offs_m, lse)

# config = {"BLOCK_M": 256, "BLOCK_N": 32, "HEAD_DIM": 128, "arch": "sm_100", "causal": false, "dtype": "fp16", "num_stages": 2, "num_warps": 8}
# arch = sm_100


// ===== COMPILED SASS (sm_100a) =====

	.target	sm_100a

	.elftype	@"ET_EXEC"


//--------------------- .note.nv.tkinfo           --------------------------
	.section	.note.nv.tkinfo,"",@"SHT_NOTE"
	.sectionflags	@"SHF_NOTE_NV_TKINFO"
	.tkinfo
        /*0018*/ 	.word	0x00000081
        /*0030*/ 	.string	""
        /*0030*/ 	.string	"ptxas-blackwell"
        /*0030*/ 	.string	"Cuda compilation tools, release 12.9, V12.9.86"
        /*0030*/ 	.string	"Build cuda_12.9.r12.9/compiler.36037853_0"
        /*0030*/ 	.string	"-v  -suppress-debug-info  -lineinfo  -arch sm_100a "



//--------------------- .note.nv.cuver            --------------------------
	.section	.note.nv.cuver,"",@"SHT_NOTE"
	.sectionflags	@"SHF_NOTE_NV_CUVER"
        /*0018*/ 	.short	0x0001
        /*001a*/ 	.short	0x0064
        /*001c*/ 	.short	0x0001
        /*001e*/ 	.short	0x0000
        /*0020*/ 	.short	0x0001
        /*0022*/ 	.short	0x0000


//--------------------- .nv.info                  --------------------------
	.section	.nv.info,"",@"SHT_CUDA_INFO"
	.align	4


	//----- nvinfo : EIATTR_REGCOUNT
	.align		4
        /*0000*/ 	.byte	0x04, 0x2f
        /*0002*/ 	.short	(.L_5 - .L_4)
	.align		4
.L_4:
        /*0004*/ 	.word	index@(attn_fwd)
        /*0008*/ 	.word	0x000000ff


	//----- nvinfo : EIATTR_FRAME_SIZE
	.align		4
.L_5:
        /*000c*/ 	.byte	0x04, 0x11
        /*000e*/ 	.short	(.L_7 - .L_6)
	.align		4
.L_6:
        /*0010*/ 	.word	index@($__internal_2_$__cuda_sm10x_tcgen05_guardrail_trap_unallocated_columns_being_dealloced)
        /*0014*/ 	.word	0x00000018


	//----- nvinfo : EIATTR_FRAME_SIZE
	.align		4
.L_7:
        /*0018*/ 	.byte	0x04, 0x11
        /*001a*/ 	.short	(.L_9 - .L_8)
	.align		4
.L_8:
        /*001c*/ 	.word	index@($__internal_1_$__cuda_sm10x_tcgen05_guardrail_trap_phase_invalid_during_alloc)
        /*0020*/ 	.word	0x00000018


	//----- nvinfo : EIATTR_FRAME_SIZE
	.align		4
.L_9:
        /*0024*/ 	.byte	0x04, 0x11
        /*0026*/ 	.short	(.L_11 - .L_10)
	.align		4
.L_10:
        /*0028*/ 	.word	index@($__internal_0_$__cuda_sm10x_tcgen05_guardrail_trap_col_being_dealloced_not_returned_by_alloc)
        /*002c*/ 	.word	0x00000018


	//----- nvinfo : EIATTR_FRAME_SIZE
	.align		4
.L_11:
        /*0030*/ 	.byte	0x04, 0x11
        /*0032*/ 	.short	(.L_13 - .L_12)
	.align		4
.L_12:
        /*0034*/ 	.word	index@(attn_fwd)
        /*0038*/ 	.word	0x00000018


	//----- nvinfo : EIATTR_MIN_STACK_SIZE
	.align		4
.L_13:
        /*003c*/ 	.byte	0x04, 0x12
        /*003e*/ 	.short	(.L_15 - .L_14)
	.align		4
.L_14:
        /*0040*/ 	.word	index@(attn_fwd)
        /*0044*/ 	.word	0x00000018
.L_15:


//--------------------- .nv.info.attn_fwd         --------------------------
	.section	.nv.info.attn_fwd,"",@"SHT_CUDA_INFO"
	.sectionflags	@""
	.align	4


	//----- nvinfo : EIATTR_CUDA_API_VERSION
	.align		4
        /*0000*/ 	.byte	0x04, 0x37
        /*0002*/ 	.short	(.L_17 - .L_16)
.L_16:
        /*0004*/ 	.word	0x00000081


	//----- nvinfo : EIATTR_KPARAM_INFO
	.align		4
.L_17:
        /*0008*/ 	.byte	0x04, 0x17
        /*000a*/ 	.short	(.L_19 - .L_18)
.L_18:
        /*000c*/ 	.word	0x00000000
        /*0010*/ 	.short	0x0019
        /*0012*/ 	.short	0x0080
        /*0014*/ 	.byte	0x00, 0xf4, 0x21, 0x00


	//----- nvinfo : EIATTR_KPARAM_INFO
	.align		4
.L_19:
        /*0018*/ 	.byte	0x04, 0x17
        /*001a*/ 	.short	(.L_21 - .L_20)
.L_20:
        /*001c*/ 	.word	0x00000000
        /*0020*/ 	.short	0x0018
        /*0022*/ 	.short	0x0078
        /*0024*/ 	.byte	0x00, 0xf4, 0x21, 0x00


	//----- nvinfo : EIATTR_KPARAM_INFO
	.align		4
.L_21:
        /*0028*/ 	.byte	0x04, 0x17
        /*002a*/ 	.short	(.L_23 - .L_22)
.L_22:
        /*002c*/ 	.word	0x00000000
        /*0030*/ 	.short	0x0017
        /*0032*/ 	.short	0x0070
        /*0034*/ 	.byte	0x00, 0xf0, 0x11, 0x00


	//----- nvinfo : EIATTR_KPARAM_INFO
	.align		4
.L_23:
        /*0038*/ 	.byte	0x04, 0x17
        /*003a*/ 	.short	(.L_25 - .L_24)
.L_24:
        /*003c*/ 	.word	0x00000000
        /*0040*/ 	.short	0x0016
        /*0042*/ 	.short	0x006c
        /*0044*/ 	.byte	0x00, 0xf0, 0x11, 0x00


	//----- nvinfo : EIATTR_KPARAM_INFO
	.align		4
.L_25:
        /*0048*/ 	.byte	0x04, 0x17
        /*004a*/ 	.short	(.L_27 - .L_26)
.L_26:
        /*004c*/ 	.word	0x00000000
        /*0050*/ 	.short	0x0015
        /*0052*/ 	.short	0x0068
        /*0054*/ 	.byte	0x00, 0xf0, 0x11, 0x00


	//----- nvinfo : EIATTR_KPARAM_INFO
	.align		4
.L_27:
        /*0058*/ 	.byte	0x04, 0x17
        /*005a*/ 	.short	(.L_29 - .L_28)
.L_28:
        /*005c*/ 	.word	0x00000000
        /*0060*/ 	.short	0x0014
        /*0062*/ 	.short	0x0064
        /*0064*/ 	.byte	0x00, 0xf0, 0x11, 0x00


	//----- nvinfo : EIATTR_KPARAM_INFO
	.align		4
.L_29:
        /*0068*/ 	.byte	0x04, 0x17
        /*006a*/ 	.short	(.L_31 - .L_30)
.L_30:
        /*006c*/ 	.word	0x00000000
        /*0070*/ 	.short	0x0013
        /*0072*/ 	.short	0x0060
        /*0074*/ 	.byte	0x00, 0xf0, 0x11, 0x00


	//----- nvinfo : EIATTR_KPARAM_INFO
	.align		4
.L_31:
        /*0078*/ 	.byte	0x04, 0x17
        /*007a*/ 	.short	(.L_33 - .L_32)
.L_32:
        /*007c*/ 	.word	0x00000000
        /*0080*/ 	.short	0x0012
        /*0082*/ 	.short	0x005c
        /*0084*/ 	.byte	0x00, 0xf0, 0x11, 0x00


	//----- nvinfo : EIATTR_KPARAM_INFO
	.align		4
.L_33:
        /*0088*/ 	.byte	0x04, 0x17
        /*008a*/ 	.short	(.L_35 - .L_34)
.L_34:
        /*008c*/ 	.word	0x00000000
        /*0090*/ 	.short	0x0011
        /*0092*/ 	.short	0x0058
        /*0094*/ 	.byte	0x00, 0xf0, 0x11, 0x00


	//----- nvinfo : EIATTR_KPARAM_INFO
	.align		4
.L_35:
        /*0098*/ 	.byte	0x04, 0x17
        /*009a*/ 	.short	(.L_37 - .L_36)
.L_36:
        /*009c*/ 	.word	0x00000000
        /*00a0*/ 	.short	0x0010
        /*00a2*/ 	.short	0x0054
        /*00a4*/ 	.byte	0x00, 0xf0, 0x11, 0x00


	//----- nvinfo : EIATTR_KPARAM_INFO
	.align		4
.L_37:
        /*00a8*/ 	.byte	0x04, 0x17
        /*00aa*/ 	.short	(.L_39 - .L_38)
.L_38:
        /*00ac*/ 	.word	0x00000000
        /*00b0*/ 	.short	0x000f
        /*00b2*/ 	.short	0x0050
        /*00b4*/ 	.byte	0x00, 0xf0, 0x11, 0x00


	//----- nvinfo : EIATTR_KPARAM_INFO
	.align		4
.L_39:
        /*00b8*/ 	.byte	0x04, 0x17
        /*00ba*/ 	.short	(.L_41 - .L_40)
.L_40:
        /*00bc*/ 	.word	0x00000000
        /*00c0*/ 	.short	0x000e
        /*00c2*/ 	.short	0x004c
        /*00c4*/ 	.byte	0x00, 0xf0, 0x11, 0x00


	//----- nvinfo : EIATTR_KPARAM_INFO
	.align		4
.L_41:
        /*00c8*/ 	.byte	0x04, 0x17
        /*00ca*/ 	.short	(.L_43 - .L_42)
.L_42:
        /*00cc*/ 	.word	0x00000000
        /*00d0*/ 	.short	0x000d
        /*00d2*/ 	.short	0x0048
        /*00d4*/ 	.byte	0x00, 0xf0, 0x11, 0x00


	//----- nvinfo : EIATTR_KPARAM_INFO
	.align		4
.L_43:
        /*00d8*/ 	.byte	0x04, 0x17
        /*00da*/ 	.short	(.L_45 - .L_44)
.L_44:
        /*00dc*/ 	.word	0x00000000
        /*00e0*/ 	.short	0x000c
        /*00e2*/ 	.short	0x0044
        /*00e4*/ 	.byte	0x00, 0xf0, 0x11, 0x00


	//----- nvinfo : EIATTR_KPARAM_INFO
	.align		4
.L_45:
        /*00e8*/ 	.byte	0x04, 0x17
        /*00ea*/ 	.short	(.L_47 - .L_46)
.L_46:
        /*00ec*/ 	.word	0x00000000
        /*00f0*/ 	.short	0x000b
        /*00f2*/ 	.short	0x0040
        /*00f4*/ 	.byte	0x00, 0xf0, 0x11, 0x00


	//----- nvinfo : EIATTR_KPARAM_INFO
	.align		4
.L_47:
        /*00f8*/ 	.byte	0x04, 0x17
        /*00fa*/ 	.short	(.L_49 - .L_48)
.L_48:
        /*00fc*/ 	.word	0x00000000
        /*0100*/ 	.short	0x000a
        /*0102*/ 	.short	0x003c
        /*0104*/ 	.byte	0x00, 0xf0, 0x11, 0x00


	//----- nvinfo : EIATTR_KPARAM_INFO
	.align		4
.L_49:
        /*0108*/ 	.byte	0x04, 0x17
        /*010a*/ 	.short	(.L_51 - .L_50)
.L_50:
        /*010c*/ 	.word	0x00000000
        /*0110*/ 	.short	0x0009
        /*0112*/ 	.short	0x0038
        /*0114*/ 	.byte	0x00, 0xf0, 0x11, 0x00


	//----- nvinfo : EIATTR_KPARAM_INFO
	.align		4
.L_51:
        /*0118*/ 	.byte	0x04, 0x17
        /*011a*/ 	.short	(.L_53 - .L_52)
.L_52:
        /*011c*/ 	.word	0x00000000
        /*0120*/ 	.short	0x0008
        /*0122*/ 	.short	0x0034
        /*0124*/ 	.byte	0x00, 0xf0, 0x11, 0x00


	//----- nvinfo : EIATTR_KPARAM_INFO
	.align		4
.L_53:
        /*0128*/ 	.byte	0x04, 0x17
        /*012a*/ 	.short	(.L_55 - .L_54)
.L_54:
        /*012c*/ 	.word	0x00000000
        /*0130*/ 	.short	0x0007
        /*0132*/ 	.short	0x0030
        /*0134*/ 	.byte	0x00, 0xf0, 0x11, 0x00


	//----- nvinfo : EIATTR_KPARAM_INFO
	.align		4
.L_55:
        /*0138*/ 	.byte	0x04, 0x17
        /*013a*/ 	.short	(.L_57 - .L_56)
.L_56:
        /*013c*/ 	.word	0x00000000
        /*0140*/ 	.short	0x0006
        /*0142*/ 	.short	0x002c
        /*0144*/ 	.byte	0x00, 0xf0, 0x11, 0x00


	//----- nvinfo : EIATTR_KPARAM_INFO
	.align		4
.L_57:
        /*0148*/ 	.byte	0x04, 0x17
        /*014a*/ 	.short	(.L_59 - .L_58)
.L_58:
        /*014c*/ 	.word	0x00000000
        /*0150*/ 	.short	0x0005
        /*0152*/ 	.short	0x0028
        /*0154*/ 	.byte	0x00, 0xf0, 0x11, 0x00


	//----- nvinfo : EIATTR_KPARAM_INFO
	.align		4
.L_59:
        /*0158*/ 	.byte	0x04, 0x17
        /*015a*/ 	.short	(.L_61 - .L_60)
.L_60:
        /*015c*/ 	.word	0x00000000
        /*0160*/ 	.short	0x0004
        /*0162*/ 	.short	0x0020
        /*0164*/ 	.byte	0x00, 0xf4, 0x21, 0x00


	//----- nvinfo : EIATTR_KPARAM_INFO
	.align		4
.L_61:
        /*0168*/ 	.byte	0x04, 0x17
        /*016a*/ 	.short	(.L_63 - .L_62)
.L_62:
        /*016c*/ 	.word	0x00000000
        /*0170*/ 	.short	0x0003
        /*0172*/ 	.short	0x0018
        /*0174*/ 	.byte	0x00, 0xf4, 0x21, 0x00


	//----- nvinfo : EIATTR_KPARAM_INFO
	.align		4
.L_63:
        /*0178*/ 	.byte	0x04, 0x17
        /*017a*/ 	.short	(.L_65 - .L_64)
.L_64:
        /*017c*/ 	.word	0x00000000
        /*0180*/ 	.short	0x0002
        /*0182*/ 	.short	0x0010
        /*0184*/ 	.byte	0x00, 0xf4, 0x21, 0x00


	//----- nvinfo : EIATTR_KPARAM_INFO
	.align		4
.L_65:
        /*0188*/ 	.byte	0x04, 0x17
        /*018a*/ 	.short	(.L_67 - .L_66)
.L_66:
        /*018c*/ 	.word	0x00000000
        /*0190*/ 	.short	0x0001
        /*0192*/ 	.short	0x0008
        /*0194*/ 	.byte	0x00, 0xf4, 0x21, 0x00


	//----- nvinfo : EIATTR_KPARAM_INFO
	.align		4
.L_67:
        /*0198*/ 	.byte	0x04, 0x17
        /*019a*/ 	.short	(.L_69 - .L_68)
.L_68:
        /*019c*/ 	.word	0x00000000
        /*01a0*/ 	.short	0x0000
        /*01a2*/ 	.short	0x0000
        /*01a4*/ 	.byte	0x00, 0xf4, 0x21, 0x00


	//----- nvinfo : EIATTR_AT_ENTRY_FRAGMENTS
	.align		4
.L_69:
        /*01a8*/ 	.byte	0x04, 0x4f
        /*01aa*/ 	.short	(.L_71 - .L_70)


	//   ....[0]....
.L_70:
        /*01ac*/ 	.word	0x00000004


	//----- nvinfo : EIATTR_RESERVED_SMEM_USED
	.align		4
.L_71:
        /*01b0*/ 	.byte	0x01, 0x41
	.zero		2


	//----- nvinfo : EIATTR_SPARSE_MMA_MASK
	.align		4
        /*01b4*/ 	.byte	0x03, 0x50
        /*01b6*/ 	.short	0x0000


	//----- nvinfo : EIATTR_TCGEN05_1CTA_USED
	.align		4
        /*01b8*/ 	.byte	0x01, 0x51
	.zero		2


	//----- nvinfo : EIATTR_MAXREG_COUNT
	.align		4
        /*01bc*/ 	.byte	0x03, 0x1b
        /*01be*/ 	.short	0x00ff


	//----- nvinfo : EIATTR_NUM_BARRIERS
	.align		4
        /*01c0*/ 	.byte	0x02, 0x4c
        /*01c2*/ 	.byte	0x01
	.zero		1


	//----- nvinfo : EIATTR_ANNOTATIONS
	.align		4
        /*01c4*/ 	.byte	0x04, 0x55
        /*01c6*/ 	.short	(.L_73 - .L_72)


	//   ....[0]....
.L_72:
        /*01c8*/ 	.word	0x00000001
        /*01cc*/ 	.byte	0x10, 0x05, 0x00, 0x00, 0x01, 0x00, 0x00, 0x00, 0x80, 0x16, 0x00, 0x00, 0x01, 0x00, 0x00, 0x00
        /*01dc*/ 	.byte	0x40, 0x1e, 0x00, 0x00, 0x01, 0x00, 0x00, 0x00, 0x10, 0x22, 0x00, 0x00, 0x01, 0x00, 0x00, 0x00
        /*01ec*/ 	.byte	0x20, 0x22, 0x00, 0x00, 0x01, 0x00, 0x00, 0x00, 0x80, 0x27, 0x00, 0x00


	//----- nvinfo : EIATTR_INT_WARP_WIDE_INSTR_OFFSETS
	.align		4
.L_73:
        /*01f8*/ 	.byte	0x04, 0x31
        /*01fa*/ 	.short	(.L_75 - .L_74)


	//   ....[0]....
.L_74:
        /*01fc*/ 	.word	0x00003ae0


	//   ....[1]....
        /*0200*/ 	.word	0x00003af0


	//   ....[2]....
        /*0204*/ 	.word	0x00003e40


	//   ....[3]....
        /*0208*/ 	.word	0x00004290


	//   ....[4]....
        /*020c*/ 	.word	0x00006ba0


	//   ....[5]....
        /*0210*/ 	.word	0x0000d4f0


	//   ....[6]....
        /*0214*/ 	.word	0x0000d540


	//----- nvinfo : EIATTR_COOP_GROUP_MASK_REGIDS
	.align		4
.L_75:
        /*0218*/ 	.byte	0x04, 0x29
        /*021a*/ 	.short	(.L_77 - .L_76)


	//   ....[0]....
.L_76:
        /*021c*/ 	.word	0xffffffff


	//   ....[1]....
        /*0220*/ 	.word	0xffffffff


	//   ....[2]....
        /*0224*/ 	.word	0xffffffff


	//   ....[3]....
        /*0228*/ 	.word	0xffffffff


	//----- nvinfo : EIATTR_COOP_GROUP_INSTR_OFFSETS
	.align		4
.L_77:
        /*022c*/ 	.byte	0x04, 0x28
        /*022e*/ 	.short	(.L_79 - .L_78)


	//   ....[0]....
.L_78:
        /*0230*/ 	.word	0x00000060


	//   ....[1]....
        /*0234*/ 	.word	0x00000320


	//   ....[2]....
        /*0238*/ 	.word	0x0000d380


	//   ....[3]....
        /*023c*/ 	.word	0x0000d5f0


	//----- nvinfo : EIATTR_VRC_CTA_INIT_COUNT
	.align		4
.L_79:
        /*0240*/ 	.byte	0x02, 0x4a
        /*0242*/ 	.byte	0x80
	.zero		1


	//----- nvinfo : EIATTR_MBARRIER_INSTR_OFFSETS
	.align		4
        /*0244*/ 	.byte	0x04, 0x39
        /*0246*/ 	.short	(.L_81 - .L_80)


	//   ....[0]....
.L_80:
        /*0248*/ 	.word	0x00003c50
        /*024c*/ 	.word	0x000000ff
        /*0250*/ 	.word	0x00000000
        /*0254*/ 	.short	0x0100
        /*0256*/ 	.byte	0x0a
	.zero		1


	//   ....[1]....
        /*0258*/ 	.word	0x00004270
        /*025c*/ 	.word	0x000000ff
        /*0260*/ 	.word	0x00016008
        /*0264*/ 	.short	0x0100
        /*0266*/ 	.byte	0x07
	.zero		1


	//   ....[2]....
        /*0268*/ 	.word	0x00004570
        /*026c*/ 	.word	0x000000ff
        /*0270*/ 	.word	0x00012000
        /*0274*/ 	.short	0x0100
        /*0276*/ 	.byte	0x07
	.zero		1


	//   ....[3]....
        /*0278*/ 	.word	0x00004ae0
        /*027c*/ 	.word	0x000000ff
        /*0280*/ 	.word	0x00012000
        /*0284*/ 	.short	0x010a
        /*0286*/ 	.byte	0x07
	.zero		1


	//   ....[4]....
        /*0288*/ 	.word	0x00004b30
        /*028c*/ 	.word	0x000000ff
        /*0290*/ 	.word	0x00012000
        /*0294*/ 	.short	0x0108
        /*0296*/ 	.byte	0x07
	.zero		1


	//   ....[5]....
        /*0298*/ 	.word	0x00006ce0
        /*029c*/ 	.word	0x000000ff
        /*02a0*/ 	.word	0x00016010
        /*02a4*/ 	.short	0x0100
        /*02a6*/ 	.byte	0x07
	.zero		1


	//   ....[6]....
        /*02a8*/ 	.word	0x00006fa0
        /*02ac*/ 	.word	0x000000ff
        /*02b0*/ 	.word	0x00016010
        /*02b4*/ 	.short	0x010a
        /*02b6*/ 	.byte	0x07
	.zero		1


	//   ....[7]....
        /*02b8*/ 	.word	0x00007010
        /*02bc*/ 	.word	0x000000ff
        /*02c0*/ 	.word	0x00016010
        /*02c4*/ 	.short	0x0108
        /*02c6*/ 	.byte	0x07
	.zero		1


	//   ....[8]....
        /*02c8*/ 	.word	0x00007030
        /*02cc*/ 	.word	0x000000ff
        /*02d0*/ 	.word	0x00000000
        /*02d4*/ 	.short	0x010a
        /*02d6*/ 	.byte	0x0a
	.zero		1


	//   ....[9]....
        /*02d8*/ 	.word	0x00008c00
        /*02dc*/ 	.word	0x000000ff
        /*02e0*/ 	.word	0x00000000
        /*02e4*/ 	.short	0x010a
        /*02e6*/ 	.byte	0x0a
	.zero		1


	//   ....[10]....
        /*02e8*/ 	.word	0x00008d70
        /*02ec*/ 	.word	0x000000ff
        /*02f0*/ 	.word	0x00016000
        /*02f4*/ 	.short	0x0108
        /*02f6*/ 	.byte	0x07
	.zero		1


	//   ....[11]....
        /*02f8*/ 	.word	0x00008e10
        /*02fc*/ 	.word	0x000000ff
        /*0300*/ 	.word	0x00016008
        /*0304*/ 	.short	0x0108
        /*0306*/ 	.byte	0x07
	.zero		1


	//   ....[12]....
        /*0308*/ 	.word	0x0000d610
        /*030c*/ 	.word	0x000000ff
        /*0310*/ 	.word	0x00012000
        /*0314*/ 	.short	0x010a
        /*0316*/ 	.byte	0x07
	.zero		1


	//   ....[13]....
        /*0318*/ 	.word	0x0000d640
        /*031c*/ 	.word	0x000000ff
        /*0320*/ 	.word	0x00016010
        /*0324*/ 	.short	0x010a
        /*0326*/ 	.byte	0x07
	.zero		1


	//   ....[14]....
        /*0328*/ 	.word	0x0000d670
        /*032c*/ 	.word	0x000000ff
        /*0330*/ 	.word	0x00000000
        /*0334*/ 	.short	0x010a
        /*0336*/ 	.byte	0x0a
	.zero		1


	//   ....[15]....
        /*0338*/ 	.word	0x0000d6a0
        /*033c*/ 	.word	0x000000ff
        /*0340*/ 	.word	0x00000000
        /*0344*/ 	.short	0x010a
        /*0346*/ 	.byte	0x0a
	.zero		1


	//----- nvinfo : EIATTR_NUM_MBARRIERS
	.align		4
.L_81:
        /*0348*/ 	.byte	0x03, 0x38
        /*034a*/ 	.short	0xffff


	//----- nvinfo : EIATTR_EXIT_INSTR_OFFSETS
	.align		4
        /*034c*/ 	.byte	0x04, 0x1c
        /*034e*/ 	.short	(.L_83 - .L_82)


	//   ....[0]....
.L_82:
        /*0350*/ 	.word	0x0000d600


	//----- nvinfo : EIATTR_REQNTID
	.align		4
.L_83:
        /*0354*/ 	.byte	0x04, 0x10
        /*0356*/ 	.short	(.L_85 - .L_84)
.L_84:
        /*0358*/ 	.word	0x00000100
        /*035c*/ 	.word	0x00000001
        /*0360*/ 	.word	0x00000001


	//----- nvinfo : EIATTR_CRS_STACK_SIZE
	.align		4
.L_85:
        /*0364*/ 	.byte	0x04, 0x1e
        /*0366*/ 	.short	(.L_87 - .L_86)
.L_86:
        /*0368*/ 	.word	0x00000000


	//----- nvinfo : EIATTR_CBANK_PARAM_SIZE
	.align		4
.L_87:
        /*036c*/ 	.byte	0x03, 0x19
        /*036e*/ 	.short	0x0088


	//----- nvinfo : EIATTR_PARAM_CBANK
	.align		4
        /*0370*/ 	.byte	0x04, 0x0a
        /*0372*/ 	.short	(.L_89 - .L_88)
	.align		4
.L_88:
        /*0374*/ 	.word	index@(.nv.constant0.attn_fwd)
        /*0378*/ 	.short	0x0380
        /*037a*/ 	.short	0x0088


	//----- nvinfo : EIATTR_SW_WAR
	.align		4
.L_89:
        /*037c*/ 	.byte	0x04, 0x36
        /*037e*/ 	.short	(.L_91 - .L_90)
.L_90:
        /*0380*/ 	.word	0x00000008
.L_91:


//--------------------- .nv.compat                --------------------------
	.section	.nv.compat,"",@"SHT_CUDA_COMPAT_INFO"
	.align	4
        /*0000*/ 	.byte	0x02, 0x02, 0x02, 0x00, 0x02, 0x05, 0x05, 0x00, 0x02, 0x03, 0x00, 0x00, 0x02, 0x06, 0x01, 0x00


//--------------------- .nv.callgraph             --------------------------
	.section	.nv.callgraph,"",@"SHT_CUDA_CALLGRAPH"
	.align	4
	.sectionentsize	8
	.align		4
        /*0000*/ 	.word	0x00000000
	.align		4
        /*0004*/ 	.word	0xffffffff
	.align		4
        /*0008*/ 	.word	0x00000000
	.align		4
        /*000c*/ 	.word	0xfffffffe
	.align		4
        /*0010*/ 	.word	0x00000000
	.align		4
        /*0014*/ 	.word	0xfffffffd
	.align		4
        /*0018*/ 	.word	0x00000000
	.align		4
        /*001c*/ 	.word	0xfffffffc


//--------------------- .nv.constant4             --------------------------
	.section	.nv.constant4,"a",@progbits
	.align	8
	.align		8
.nv.constant4:
        /*0000*/ 	.dword	_$_str


//--------------------- .text.attn_fwd            --------------------------
	.section	.text.attn_fwd,"ax",@progbits
	.align	128
        .global         attn_fwd
        .type           attn_fwd,@function
        .size           attn_fwd,(.L_x_28 - attn_fwd)
        .other          attn_fwd,@"STO_CUDA_ENTRY STV_DEFAULT"
attn_fwd:
.text.attn_fwd:
[----:B------:R-:W0:Y:S01]  /*0000*/  LDC R1, c[0x0][0x37c] ;  /* 0x0000df00ff017b82 */ /* 0x000e220000000800 */
[----:B------:R-:W1:Y:S01]  /*0010*/  S2R R0, SR_TID.X ;  /* 0x0000000000007919 */ /* 0x000e620000002100 */
[----:B0-----:R-:W-:Y:S02]  /*0020*/  IADD3 R1, PT, PT, R1, -0x18, RZ ;  /* 0xffffffe801017810 */ /* 0x001fe40007ffe0ff */
[----:B-1----:R-:W-:-:S13]  /*0030*/  ISETP.GE.U32.AND P0, PT, R0, 0x20, PT ;  /* 0x000000200000780c */ /* 0x002fda0003f06070 */
[----:B------:R-:W-:Y:S05]  /*0040*/  @P0 BRA `(.L_x_0) ;  /* 0x0000000000b80947 */ /* 0x000fea0003800000 */
[----:B------:R-:W0:Y:S01]  /*0050*/  S2UR UR6, SR_CgaCtaId ;  /* 0x00000000000679c3 */ /* 0x000e220000008800 */
[----:B------:R-:W-:Y:S01]  /*0060*/  NOP ;  /* 0x0000000000007918 */ /* 0x000fe20000000000 */
[----:B------:R-:W-:Y:S02]  /*0070*/  UMOV UR4, 0x40 ;  /* 0x0000004000047882 */ /* 0x000fe40000000000 */
[----:B0-----:R-:W-:-:S09]  /*0080*/  ULEA UR4, UR6, UR4, 0x18 ;  /* 0x0000000406047291 */ /* 0x001fd2000f8ec0ff */
[----:B------:R-:W0:Y:S01]  /*0090*/  LDS.U8 R0, [UR4] ;  /* 0x00000004ff007984 */ /* 0x000e220008000000 */
[----:B------:R-:W-:Y:S02]  /*00a0*/  UMOV UR4, 0x400 ;  /* 0x0000040000047882 */ /* 0x000fe40000000000 */
[----:B------:R-:W-:Y:S01]  /*00b0*/  ULEA UR4, UR6, UR4, 0x18 ;  /* 0x0000000406047291 */ /* 0x000fe2000f8ec0ff */
[----:B0-----:R-:W-:-:S13]  /*00c0*/  ISETP.NE.AND P1, PT, R0, RZ, PT ;  /* 0x000000ff0000720c */ /* 0x001fda0003f25270 */
[----:B------:R-:W-:Y:S05]  /*00d0*/  @P1 BRA `(.L_x_1) ;  /* 0x00000000007c1947 */ /* 0x000fea0003800000 */
[----:B------:R-:W-:-:S13]  /*00e0*/  ELECT P1, URZ, PT ;  /* 0x0000000000ff782f */ /* 0x000fda0003820000 */
[----:B------:R-:W-:Y:S05]  /*00f0*/  @!P1 BRA `(.L_x_2) ;  /* 0x0000000000849947 */ /* 0x000fea0003800000 */
[----:B------:R-:W-:Y:S01]  /*0100*/  UMOV UR5, 0x10 ;  /* 0x0000001000057882 */ /* 0x000fe20000000000 */
[----:B------:R-:W-:Y:S01]  /*0110*/  HFMA2 R4, -RZ, RZ, 0, 5.9604644775390625e-08 ;  /* 0x00000001ff047431 */ /* 0x000fe200000001ff */
[----:B------:R-:W-:-:S03]  /*0120*/  MOV R5, 0xffff ;  /* 0x0000ffff00057802 */ /* 0x000fc60000000f00 */
[----:B------:R-:W-:Y:S04]  /*0130*/  DEPBAR.LE SB0, 0x36 ;  /* 0x00008d800000791a */ /* 0x000fe80000000000 */
[----:B------:R-:W0:Y:S02]  /*0140*/  UTCATOMSWS.FIND_AND_SET.ALIGN UP0, UR5, UR5 ;  /* 0x00000005000575e3 */ /* 0x000e240008000800 */
[----:B0-----:R-:W-:-:S04]  /*0150*/  PLOP3.LUT P1, PT, PT, PT, UP0, 0x80, 0x8 ;  /* 0x000000000008781c */ /* 0x001fc80003f2f008 */
[----:B------:R-:W-:-:S04]  /*0160*/  SEL R0, RZ, 0xffffffff, !P1 ;  /* 0xffffffffff007807 */ /* 0x000fc80004800000 */
[----:B------:R-:W-:Y:S02]  /*0170*/  ISETP.NE.AND P1, PT, R0, RZ, PT ;  /* 0x000000ff0000720c */ /* 0x000fe40003f25270 */
[----:B------:R-:W-:-:S11]  /*0180*/  MOV R0, UR5 ;  /* 0x0000000500007c02 */ /* 0x000fd60008000f00 */
[----:B------:R-:W-:Y:S05]  /*0190*/  @P1 BRA `(.L_x_3) ;  /* 0x0000000000241947 */ /* 0x000fea0003800000 */
.L_x_4:
[----:B------:R-:W-:Y:S05]  /*01a0*/  NANOSLEEP 0x64 ;  /* 0x000000640000795d */ /* 0x000fea0003800000 */
[----:B------:R-:W-:-:S05]  /*01b0*/  UMOV UR5, 0x10 ;  /* 0x0000001000057882 */ /* 0x000fca0000000000 */
[----:B------:R-:W-:Y:S04]  /*01c0*/  DEPBAR.LE SB0, 0x36 ;  /* 0x00008d800000791a */ /* 0x000fe80000000000 */
[----:B------:R-:W0:Y:S02]  /*01d0*/  UTCATOMSWS.FIND_AND_SET.ALIGN UP0, UR5, UR5 ;  /* 0x00000005000575e3 */ /* 0x000e240008000800 */
[----:B0-----:R-:W-:-:S04]  /*01e0*/  PLOP3.LUT P1, PT, PT, PT, UP0, 0x80, 0x8 ;  /* 0x000000000008781c */ /* 0x001fc80003f2f008 */
[----:B------:R-:W-:-:S04]  /*01f0*/  SEL R0, RZ, 0xffffffff, !P1 ;  /* 0xffffffffff007807 */ /* 0x000fc80004800000 */
[----:B------:R-:W-:Y:S02]  /*0200*/  ISETP.NE.AND P1, PT, R0, RZ, PT ;  /* 0x000000ff0000720c */ /* 0x000fe40003f25270 */
[----:B------:R-:W-:-:S11]  /*0210*/  MOV R0, UR5 ;  /* 0x0000000500007c02 */ /* 0x000fd60008000f00 */
[----:B------:R-:W-:Y:S05]  /*0220*/  @!P1 BRA `(.L_x_4) ;  /* 0xfffffffc00dc9947 */ /* 0x000fea000383ffff */
.L_x_3:
[----:B------:R-:W-:Y:S01]  /*0230*/  IADD3 R3, PT, PT, R0, 0x10, RZ ;  /* 0x0000001000037810 */ /* 0x000fe20007ffe0ff */
[----:B------:R-:W-:Y:S01]  /*0240*/  UMOV UR5, 0x50 ;  /* 0x0000005000057882 */ /* 0x000fe20000000000 */
[----:B------:R-:W-:Y:S01]  /*0250*/  SHF.L.U32 R2, R5, R0, RZ ;  /* 0x0000000005027219 */ /* 0x000fe200000006ff */
[----:B------:R-:W-:Y:S01]  /*0260*/  ULEA UR5, UR6, UR5, 0x18 ;  /* 0x0000000506057291 */ /* 0x000fe2000f8ec0ff */
[----:B------:R-:W-:Y:S02]  /*0270*/  SHF.L.U32 R3, R4, R3, RZ ;  /* 0x0000000304037219 */ /* 0x000fe400000006ff */
[----:B------:R-:W-:Y:S02]  /*0280*/  SHF.L.U32 R0, R0, 0x5, RZ ;  /* 0x0000000500007819 */ /* 0x000fe400000006ff */
[----:B------:R-:W-:-:S05]  /*0290*/  LOP3.LUT R2, R3, R2, RZ, 0xfc, !PT ;  /* 0x0000000203027212 */ /* 0x000fca00078efcff */
[----:B------:R0:W-:Y:S04]  /*02a0*/  ATOMS.OR RZ, [UR5], R2 ;  /* 0x00000002ffff798c */ /* 0x0001e8000b000005 */
[----:B------:R0:W-:Y:S01]  /*02b0*/  STS [UR4], R0 ;  /* 0x00000000ff007988 */ /* 0x0001e20008000804 */
[----:B------:R-:W-:Y:S05]  /*02c0*/  BRA `(.L_x_2) ;  /* 0x0000000000107947 */ /* 0x000fea0003800000 */
.L_x_1:
[----:B------:R-:W-:Y:S02]  /*02d0*/  MOV R0, 0xffffffff ;  /* 0xffffffff00007802 */ /* 0x000fe40000000f00 */
[----:B------:R-:W-:-:S03]  /*02e0*/  MOV R2, 0x310 ;  /* 0x0000031000027802 */ /* 0x000fc60000000f00 */
[----:B------:R0:W-:Y:S04]  /*02f0*/  STS [UR4], R0 ;  /* 0x00000000ff007988 */ /* 0x0001e80008000804 */
[----:B0-----:R-:W-:Y:S05]  /*0300*/  CALL.REL.NOINC `($__internal_1_$__cuda_sm10x_tcgen05_guardrail_trap_phase_invalid_during_alloc) ;  /* 0x000000d000fc7944 */ /* 0x001fea0003c00000 */
.L_x_2:
[----:B------:R-:W-:Y:S05]  /*0310*/  WARPSYNC.ALL ;  /* 0x0000000000007948 */ /* 0x000fea0003800000 */
[----:B------:R-:W-:Y:S01]  /*0320*/  NOP ;  /* 0x0000000000007918 */ /* 0x000fe20000000000 */
.L_x_0:
[----:B0-----:R-:W0:Y:S01]  /*0330*/  S2R R0, SR_TID.X ;  /* 0x0000000000007919 */ /* 0x001e220000002100 */
[----:B------:R-:W1:Y:S01]  /*0340*/  S2UR UR12, SR_CTAID.Y ;  /* 0x00000000000c79c3 */ /* 0x000e620000002600 */
[----:B------:R-:W1:Y:S01]  /*0350*/  LDCU.64 UR4, c[0x0][0x3b0] ;  /* 0x00007600ff0477ac */ /* 0x000e620008000a00 */
[----:B------:R-:W2:Y:S01]  /*0360*/  S2R R3, SR_CTAID.X ;  /* 0x0000000000037919 */ /* 0x000ea20000002500 */
[----:B------:R-:W3:Y:S05]  /*0370*/  LDCU.64 UR6, c[0x0][0x3b0] ;  /* 0x00007600ff0677ac */ /* 0x000eea0008000a00 */
[----:B------:R-:W4:Y:S01]  /*0380*/  LDC.64 R6, c[0x0][0x380] ;  /* 0x0000e000ff067b82 */ /* 0x000f220000000a00 */
[----:B------:R-:W0:Y:S01]  /*0390*/  LDCU.64 UR16, c[0x0][0x358] ;  /* 0x00006b00ff1077ac */ /* 0x000e220008000a00 */
[----:B------:R-:W0:Y:S06]  /*03a0*/  LDCU.64 UR10, c[0x0][0x3b0] ;  /* 0x00007600ff0a77ac */ /* 0x000e2c0008000a00 */
[----:B------:R-:W4:Y:S01]  /*03b0*/  LDC.64 R250, c[0x0][0x380] ;  /* 0x0000e000fffa7b82 */ /* 0x000f220000000a00 */
[----:B-1----:R-:W-:-:S02]  /*03c0*/  UIMAD UR4, UR12, UR4, URZ ;  /* 0x000000040c0472a4 */ /* 0x002fc4000f8e02ff */
[----:B---3--:R-:W-:Y:S02]  /*03d0*/  UIMAD UR6, UR12, UR6, URZ ;  /* 0x000000060c0672a4 */ /* 0x008fe4000f8e02ff */
[----:B------:R-:W-:Y:S01]  /*03e0*/  USHF.L.U32 UR8, UR4, 0x1, URZ ;  /* 0x0000000104087899 */ /* 0x000fe200080006ff */
[----:B0-----:R-:W-:Y:S02]  /*03f0*/  LOP3.LUT R252, R0, 0xff, RZ, 0xc0, !PT ;  /* 0x000000ff00fc7812 */ /* 0x001fe400078ec0ff */
[----:B------:R-:W0:Y:S02]  /*0400*/  LDC R0, c[0x0][0x3b8] ;  /* 0x0000ee00ff007b82 */ /* 0x000e240000000800 */
[----:B--2---:R-:W-:-:S05]  /*0410*/  LEA R252, R3, R252, 0x8 ;  /* 0x000000fc03fc7211 */ /* 0x004fca00078e40ff */
[C---:B------:R-:W-:Y:S01]  /*0420*/  IMAD R4, R252.reuse, UR5, RZ ;  /* 0x00000005fc047c24 */ /* 0x040fe2000f8e02ff */
[----:B------:R-:W-:Y:S01]  /*0430*/  UIMAD.WIDE UR4, UR4, 0x2, URZ ;  /* 0x00000002040478a5 */ /* 0x000fe2000f8e02ff */
[----:B------:R-:W-:Y:S01]  /*0440*/  IMAD R2, R252, UR7, RZ ;  /* 0x00000007fc027c24 */ /* 0x000fe2000f8e02ff */
[----:B------:R-:W-:Y:S02]  /*0450*/  USHF.L.U32 UR7, UR6, 0x1, URZ ;  /* 0x0000000106077899 */ /* 0x000fe400080006ff */
[C---:B------:R-:W-:Y:S01]  /*0460*/  SHF.L.U32 R5, R4.reuse, 0x1, RZ ;  /* 0x0000000104057819 */ /* 0x040fe200000006ff */
[----:B------:R-:W-:Y:S01]  /*0470*/  IMAD.HI R4, R4, 0x2, RZ ;  /* 0x0000000204047827 */ /* 0x000fe200078e02ff */
[C---:B------:R-:W-:Y:S02]  /*0480*/  SHF.L.U32 R3, R2.reuse, 0x1, RZ ;  /* 0x0000000102037819 */ /* 0x040fe400000006ff */
[----:B----4-:R-:W-:Y:S01]  /*0490*/  IADD3 RZ, P4, P3, R5, UR8, R6 ;  /* 0x0000000805ff7c10 */ /* 0x010fe2000fb9e006 */
[----:B------:R-:W-:Y:S01]  /*04a0*/  IMAD.HI R36, R2, 0x2, RZ ;  /* 0x0000000202247827 */ /* 0x000fe200078e02ff */
[----:B------:R-:W-:Y:S01]  /*04b0*/  IADD3 R250, P1, P2, R3, UR7, R250 ;  /* 0x0000000703fa7c10 */ /* 0x000fe2000fa3e0fa */
[----:B------:R-:W-:Y:S01]  /*04c0*/  UMOV UR7, 0x400 ;  /* 0x0000040000077882 */ /* 0x000fe20000000000 */
[----:B------:R-:W-:Y:S01]  /*04d0*/  IADD3.X R5, PT, PT, R4, UR5, R7, P4, P3 ;  /* 0x0000000504057c10 */ /* 0x000fe2000a7e6407 */
[----:B------:R-:W-:Y:S01]  /*04e0*/  UIMAD.WIDE UR4, UR6, 0x2, URZ ;  /* 0x00000002060478a5 */ /* 0x000fe2000f8e02ff */
[----:B------:R-:W1:Y:S01]  /*04f0*/  LDCU.64 UR8, c[0x0][0x3b0] ;  /* 0x00007600ff0877ac */ /* 0x000e620008000a00 */
[----:B0-----:R-:W-:-:S02]  /*0500*/  IMAD R3, R0, 0x82, RZ ;  /* 0x0000008200037824 */ /* 0x001fc400078e02ff */
[----:B------:R0:W-:Y:S01]  /*0510*/  STL [R1+0x4], R5 ;  /* 0x0000040501007387 */ /* 0x0001e20000100800 */
[----:B------:R-:W-:Y:S01]  /*0520*/  IMAD R7, R0, 0x90, RZ ;  /* 0x0000009000077824 */ /* 0x000fe200078e02ff */
[----:B------:R-:W-:Y:S01]  /*0530*/  IADD3.X R36, PT, PT, R36, UR5, R251, P1, P2 ;  /* 0x0000000524247c10 */ /* 0x000fe20008fe44fb */
[C---:B------:R-:W-:Y:S01]  /*0540*/  IMAD R9, R0.reuse, 0x92, RZ ;  /* 0x0000009200097824 */ /* 0x040fe200078e02ff */
[-C--:B------:R-:W-:Y:S01]  /*0550*/  IADD3 RZ, P1, PT, R3, R250.reuse, RZ ;  /* 0x000000fa03ff7210 */ /* 0x080fe20007f3e0ff */
[C---:B------:R-:W-:Y:S01]  /*0560*/  IMAD R13, R0.reuse, 0x14, RZ ;  /* 0x00000014000d7824 */ /* 0x040fe200078e02ff */
[C---:B------:R-:W-:Y:S01]  /*0570*/  SHF.L.U32 R3, R0.reuse, 0x3, RZ ;  /* 0x0000000300037819 */ /* 0x040fe200000006ff */
[C---:B------:R-:W-:Y:S01]  /*0580*/  IMAD R11, R0.reuse, 0xa, RZ ;  /* 0x0000000a000b7824 */ /* 0x040fe200078e02ff */
[CC--:B------:R-:W-:Y:S01]  /*0590*/  LEA R2, P3, R0.reuse, R250.reuse, 0x4 ;  /* 0x000000fa00027211 */ /* 0x0c0fe200078620ff */
[C---:B------:R-:W-:Y:S01]  /*05a0*/  IMAD R17, R0.reuse, 0x50, RZ ;  /* 0x0000005000117824 */ /* 0x040fe200078e02ff */
[----:B------:R-:W-:Y:S01]  /*05b0*/  IADD3 RZ, P5, PT, R7, R250, RZ ;  /* 0x000000fa07ff7210 */ /* 0x000fe20007fbe0ff */
[C---:B0-----:R-:W-:Y:S01]  /*05c0*/  IMAD R5, R0.reuse, 0x84, RZ ;  /* 0x0000008400057824 */ /* 0x041fe200078e02ff */
[----:B------:R-:W-:Y:S01]  /*05d0*/  LEA.HI.X.SX32 R3, R3, R36, 0x1, P3 ;  /* 0x0000002403037211 */ /* 0x000fe200018f0eff */
[C---:B------:R-:W-:Y:S01]  /*05e0*/  IMAD R15, R0.reuse, 0x28, RZ ;  /* 0x00000028000f7824 */ /* 0x040fe200078e02ff */
[C---:B------:R-:W-:Y:S01]  /*05f0*/  SHF.L.U32 R7, R0.reuse, 0x5, RZ ;  /* 0x0000000500077819 */ /* 0x040fe200000006ff */
[C---:B------:R-:W-:Y:S01]  /*0600*/  IMAD R21, R0.reuse, 0xb0, RZ ;  /* 0x000000b000157824 */ /* 0x040fe200078e02ff */
[-C--:B------:R-:W-:Y:S01]  /*0610*/  IADD3 RZ, P2, PT, R5, R250.reuse, RZ ;  /* 0x000000fa05ff7210 */ /* 0x080fe20007f5e0ff */
[C---:B------:R-:W-:Y:S01]  /*0620*/  IMAD R19, R0.reuse, 0xa0, RZ ;  /* 0x000000a000137824 */ /* 0x040fe200078e02ff */
[CC--:B------:R-:W-:Y:S01]  /*0630*/  LEA R6, P3, R0.reuse, R250.reuse, 0x6 ;  /* 0x000000fa00067211 */ /* 0x0c0fe200078630ff */
[C---:B------:R-:W-:Y:S01]  /*0640*/  IMAD R147, R0.reuse, 0x58, RZ ;  /* 0x0000005800937824 */ /* 0x040fe200078e02ff */
[C---:B------:R-:W-:Y:S01]  /*0650*/  SHF.L.U32 R5, R0.reuse, 0x4, RZ ;  /* 0x0000000400057819 */ /* 0x040fe200000006ff */
[C---:B------:R-:W-:Y:S01]  /*0660*/  IMAD R25, R0.reuse, 0x60, RZ ;  /* 0x0000006000197824 */ /* 0x040fe200078e02ff */
[C---:B------:R-:W-:Y:S01]  /*0670*/  LEA R4, P6, R0.reuse, R250, 0x5 ;  /* 0x000000fa00047211 */ /* 0x040fe200078c28ff */
[C---:B------:R-:W-:Y:S01]  /*0680*/  IMAD R23, R0.reuse, 0x30, RZ ;  /* 0x0000003000177824 */ /* 0x040fe200078e02ff */
[----:B------:R-:W-:Y:S01]  /*0690*/  LEA.HI.X.SX32 R7, R7, R36, 0x1, P3 ;  /* 0x0000002407077211 */ /* 0x000fe200018f0eff */
[C---:B------:R-:W-:Y:S01]  /*06a0*/  IMAD R143, R0.reuse, 0x18, RZ ;  /* 0x00000018008f7824 */ /* 0x040fe200078e02ff */
[----:B------:R-:W-:Y:S01]  /*06b0*/  IADD3 RZ, P4, PT, R9, R250, RZ ;  /* 0x000000fa09ff7210 */ /* 0x000fe20007f9e0ff */
[C---:B------:R-:W-:Y:S01]  /*06c0*/  IMAD R29, R0.reuse, 0xd0, RZ ;  /* 0x000000d0001d7824 */ /* 0x040fe200078e02ff */
[----:B------:R-:W-:Y:S01]  /*06d0*/  LEA.HI.X.SX32 R5, R5, R36, 0x1, P6 ;  /* 0x0000002405057211 */ /* 0x000fe200030f0eff */
[C---:B------:R-:W-:Y:S01]  /*06e0*/  IMAD R27, R0.reuse, 0xc0, RZ ;  /* 0x000000c0001b7824 */ /* 0x040fe200078e02ff */
[----:B------:R-:W-:Y:S01]  /*06f0*/  IADD3 R10, P3, PT, R13, R250, RZ ;  /* 0x000000fa0d0a7210 */ /* 0x000fe20007f7e0ff */
[C---:B------:R-:W-:Y:S01]  /*0700*/  IMAD R91, R0.reuse, 0x68, RZ ;  /* 0x00000068005b7824 */ /* 0x040fe200078e02ff */
[C---:B------:R-:W-:Y:S01]  /*0710*/  LEA R9, R0.reuse, R0, 0x2 ;  /* 0x0000000000097211 */ /* 0x040fe200078e10ff */
[C---:B------:R-:W-:Y:S01]  /*0720*/  IMAD R33, R0.reuse, 0x70, RZ ;  /* 0x0000007000217824 */ /* 0x040fe200078e02ff */
[C---:B------:R-:W-:Y:S01]  /*0730*/  IADD3 R8, P6, PT, R11.reuse, R250, RZ ;  /* 0x000000fa0b087210 */ /* 0x040fe20007fde0ff */
[C---:B------:R-:W-:Y:S01]  /*0740*/  IMAD R31, R0.reuse, 0x38, RZ ;  /* 0x00000038001f7824 */ /* 0x040fe200078e02ff */
[-C--:B------:R-:W-:Y:S01]  /*0750*/  LEA.HI.X.SX32 R11, R11, R36.reuse, 0x1, P3 ;  /* 0x000000240b0b7211 */ /* 0x080fe200018f0eff */
[C---:B------:R-:W-:Y:S01]  /*0760*/  IMAD R149, R0.reuse, 0x1c, RZ ;  /* 0x0000001c00957824 */ /* 0x040fe200078e02ff */
[----:B------:R-:W-:Y:S01]  /*0770*/  LEA.HI.X.SX32 R9, R9, R36, 0x1, P6 ;  /* 0x0000002409097211 */ /* 0x000fe200030f0eff */
[C---:B------:R-:W-:Y:S01]  /*0780*/  IMAD R43, R0.reuse, 0xf0, RZ ;  /* 0x000000f0002b7824 */ /* 0x040fe200078e02ff */
[-C--:B------:R-:W-:Y:S01]  /*0790*/  IADD3 R14, P3, PT, R17, R250.reuse, RZ ;  /* 0x000000fa110e7210 */ /* 0x080fe20007f7e0ff */
        /* <DEDUP_REMOVED lines=9> */
[----:B------:R-:W-:Y:S01]  /*0830*/  IADD3 R16, P6, PT, R19, R250, RZ ;  /* 0x000000fa13107210 */ /* 0x000fe20007fde0ff */
        /* <DEDUP_REMOVED lines=37> */
[-C--:B------:R-:W-:Y:S01]  /*0a90*/  IADD3 RZ, P3, PT, R37, R250.reuse, RZ ;  /* 0x000000fa25ff7210 */ /* 0x080fe20007f7e0ff */
[C---:B------:R-:W-:Y:S01]  /*0aa0*/  IMAD R69, R0.reuse, 0x79, RZ ;  /* 0x0000007900457824 */ /* 0x040fe200078e02ff */
[C---:B------:R-:W-:Y:S01]  /*0ab0*/  SHF.L.U32 R39, R0.reuse, 0x6, RZ ;  /* 0x0000000600277819 */ /* 0x040fe200000006ff */
[C---:B------:R-:W-:Y:S01]  /*0ac0*/  IMAD R73, R0.reuse, 0x24, RZ ;  /* 0x0000002400497824 */ /* 0x040fe200078e02ff */
[C---:B------:R-:W-:Y:S01]  /*0ad0*/  LEA RZ, P6, R0.reuse, R250, 0x7 ;  /* 0x000000fa00ff7211 */ /* 0x040fe200078c38ff */
[C---:B------:R-:W-:Y:S01]  /*0ae0*/  IMAD R77, R0.reuse, 0x1a, RZ ;  /* 0x0000001a004d7824 */ /* 0x040fe200078e02ff */
[----:B------:R-:W-:Y:S01]  /*0af0*/  LEA.HI.X.SX32 R37, R85, R36, 0x1, P5 ;  /* 0x0000002455257211 */ /* 0x000fe200028f0eff */
[C---:B------:R-:W-:Y:S01]  /*0b00*/  IMAD R75, R0.reuse, 0xd, RZ ;  /* 0x0000000d004b7824 */ /* 0x040fe200078e02ff */
[----:B------:R-:W-:Y:S01]  /*0b10*/  IADD3 RZ, P5, PT, R41, R250, RZ ;  /* 0x000000fa29ff7210 */ /* 0x000fe20007fbe0ff */
[C---:B------:R-:W-:Y:S01]  /*0b20*/  IMAD R79, R0.reuse, 0x34, RZ ;  /* 0x00000034004f7824 */ /* 0x040fe200078e02ff */
[C---:B------:R-:W-:Y:S01]  /*0b30*/  LEA R41, R0.reuse, R0, 0x6 ;  /* 0x0000000000297211 */ /* 0x040fe200078e30ff */
        /* <DEDUP_REMOVED lines=27> */
[C---:B------:R-:W-:Y:S01]  /*0cf0*/  LEA R55, R0.reuse, R0, 0x3 ;  /* 0x0000000000377211 */ /* 0x040fe200078e18ff */
        /* <DEDUP_REMOVED lines=15> */
[----:B------:R-:W-:Y:S01]  /*0df0*/  IADD3 RZ, P1, PT, R61, R250, RZ ;  /* 0x000000fa3dff7210 */ /* 0x000fe20007f3e0ff */
[C---:B------:R-:W-:Y:S01]  /*0e00*/  IMAD R197, R0.reuse, 0x7a, RZ ;  /* 0x0000007a00c57824 */ /* 0x040fe200078e02ff */
[----:B------:R-:W-:Y:S01]  /*0e10*/  LEA.HI.X.SX32 R59, R59, R36, 0x1, P4 ;  /* 0x000000243b3b7211 */ /* 0x000fe200020f0eff */
[C---:B------:R-:W-:Y:S01]  /*0e20*/  IMAD R109, R0.reuse, 0x8c, RZ ;  /* 0x0000008c006d7824 */ /* 0x040fe200078e02ff */
[C---:B------:R-:W-:Y:S01]  /*0e30*/  LEA R61, R0.reuse, R0, 0x5 ;  /* 0x00000000003d7211 */ /* 0x040fe200078e28ff */
[C---:B------:R-:W-:Y:S01]  /*0e40*/  IMAD R103, R0.reuse, 0x1d, RZ ;  /* 0x0000001d00677824 */ /* 0x040fe200078e02ff */
[----:B------:R-:W-:Y:S01]  /*0e50*/  IADD3 R60, P4, PT, R81, R250, RZ ;  /* 0x000000fa513c7210 */ /* 0x000fe20007f9e0ff */
[C---:B------:R-:W-:Y:S01]  /*0e60*/  IMAD R111, R0.reuse, 0x98, RZ ;  /* 0x00000098006f7824 */ /* 0x040fe200078e02ff */
[C---:B------:R-:W-:Y:S01]  /*0e70*/  SHF.L.U32 R83, R0.reuse, 0x1, RZ ;  /* 0x0000000100537819 */ /* 0x040fe200000006ff */
[C---:B------:R-:W-:Y:S01]  /*0e80*/  IMAD R139, R0.reuse, 0xa6, RZ ;  /* 0x000000a6008b7824 */ /* 0x040fe200078e02ff */
[----:B------:R-:W-:Y:S01]  /*0e90*/  LEA.HI.X.SX32 R61, R61, R36, 0x1, P4 ;  /* 0x000000243d3d7211 */ /* 0x000fe200020f0eff */
        /* <DEDUP_REMOVED lines=23> */
[C---:B------:R-:W-:Y:S01]  /*1010*/  LEA.HI.X.SX32 R239, R0.reuse, R36, 0x1, P4 ;  /* 0x0000002400ef7211 */ /* 0x040fe200020f0eff */
[C---:B------:R-:W-:Y:S01]  /*1020*/  IMAD R129, R0.reuse, 0x1b, RZ ;  /* 0x0000001b00817824 */ /* 0x040fe200078e02ff */
[----:B------:R-:W-:Y:S01]  /*1030*/  IADD3 R68, P4, PT, R97, R250, RZ ;  /* 0x000000fa61447210 */ /* 0x000fe20007f9e0ff */
[C---:B------:R-:W-:Y:S01]  /*1040*/  IMAD R97, R0.reuse, 0x15, RZ ;  /* 0x0000001500617824 */ /* 0x040fe200078e02ff */
[C---:B------:R-:W-:Y:S01]  /*1050*/  LEA R181, R0.reuse, -R0, 0x7 ;  /* 0x8000000000b57211 */ /* 0x040fe200078e38ff */
[C---:B------:R-:W-:Y:S01]  /*1060*/  IMAD R108, R0.reuse, 0x56, RZ ;  /* 0x00000056006c7824 */ /* 0x040fe200078e02ff */
[----:B------:R-:W-:Y:S01]  /*1070*/  LEA.HI.X.SX32 R69, R69, R36, 0x1, P4 ;  /* 0x0000002445457211 */ /* 0x000fe200020f0eff */
        /* <DEDUP_REMOVED lines=31> */
[C---:B------:R-:W-:Y:S01]  /*1270*/  LEA R244, P4, R0.reuse, R250, 0x2 ;  /* 0x000000fa00f47211 */ /* 0x040fe200078810ff */
[C---:B------:R-:W-:Y:S01]  /*1280*/  IMAD R221, R0.reuse, 0x7c, RZ ;  /* 0x0000007c00dd7824 */ /* 0x040fe200078e02ff */
[----:B------:R-:W0:Y:S01]  /*1290*/  S2UR UR4, SR_CgaCtaId ;  /* 0x00000000000479c3 */ /* 0x000e220000008800 */
        /* <DEDUP_REMOVED lines=9> */
[----:B------:R-:W-:Y:S01]  /*1330*/  IADD3 R92, P3, PT, R121, R250, RZ ;  /* 0x000000fa795c7210 */ /* 0x000fe20007f7e0ff */
        /* <DEDUP_REMOVED lines=30> */
[----:B------:R-:W-:Y:S01]  /*1520*/  BAR.SYNC.DEFER_BLOCKING 0x0 ;  /* 0x0000000000007b1d */ /* 0x000fe20000010000 */
[----:B------:R-:W-:Y:S01]  /*1530*/  LEA.HI.X.SX32 R105, R105, R36, 0x1, P3 ;  /* 0x0000002469697211 */ /* 0x000fe200018f0eff */
[C---:B------:R-:W-:Y:S01]  /*1540*/  IMAD R209, R0.reuse, 0x47, RZ ;  /* 0x0000004700d17824 */ /* 0x040fe200078e02ff */
[----:B------:R-:W-:Y:S01]  /*1550*/  IADD3 RZ, P3, PT, R107, R250, RZ ;  /* 0x000000fa6bff7210 */ /* 0x000fe20007f7e0ff */
[C---:B------:R-:W-:Y:S01]  /*1560*/  IMAD R207, R0.reuse, 0x27, RZ ;  /* 0x0000002700cf7824 */ /* 0x040fe200078e02ff */
        /* <DEDUP_REMOVED lines=17> */
[----:B------:R2:W-:Y:S01]  /*1680*/  STL.64 [R1+0x10], R68 ;  /* 0x0000104401007387 */ /* 0x0005e20000100a00 */
[C---:B------:R-:W-:Y:S01]  /*1690*/  LEA R123, R0.reuse, R0, 0x1 ;  /* 0x00000000007b7211 */ /* 0x040fe200078e08ff */
        /* <DEDUP_REMOVED lines=20> */
[----:B------:R-:W-:Y:S01]  /*17e0*/  IMAD R251, R0, 0xee, RZ ;  /* 0x000000ee00fb7824 */ /* 0x000fe200078e02ff */
[----:B------:R-:W-:Y:S01]  /*17f0*/  IADD3 R130, P6, PT, R205, R250, RZ ;  /* 0x000000facd827210 */ /* 0x000fe20007fde0ff */
[----:B0-----:R-:W-:Y:S01]  /*1800*/  ULEA UR7, UR4, UR7, 0x18 ;  /* 0x0000000704077291 */ /* 0x001fe2000f8ec0ff */
[----:B------:R-:W-:-:S02]  /*1810*/  LEA.HI.X.SX32 R129, R129, R36, 0x1, P5 ;  /* 0x0000002481817211 */ /* 0x000fc400028f0eff */
[----:B------:R-:W-:Y:S02]  /*1820*/  IADD3 R132, P5, PT, R108, R250, RZ ;  /* 0x000000fa6c847210 */ /* 0x000fe40007fbe0ff */
[----:B------:R-:W-:Y:S02]  /*1830*/  LEA.HI.X.SX32 R131, R131, R36, 0x1, P6 ;  /* 0x0000002483837211 */ /* 0x000fe400030f0eff */
[----:B------:R-:W-:Y:S02]  /*1840*/  IADD3 R134, P6, PT, R44, R250, RZ ;  /* 0x000000fa2c867210 */ /* 0x000fe40007fde0ff */
[----:B------:R-:W-:Y:S02]  /*1850*/  LEA.HI.X.SX32 R133, R133, R36, 0x1, P5 ;  /* 0x0000002485857211 */ /* 0x000fe400028f0eff */
[----:B------:R-:W-:Y:S02]  /*1860*/  IADD3 R136, P5, PT, R40, R250, RZ ;  /* 0x000000fa28887210 */ /* 0x000fe40007fbe0ff */
[----:B------:R-:W-:-:S02]  /*1870*/  LEA.HI.X.SX32 R135, R135, R36, 0x1, P6 ;  /* 0x0000002487877211 */ /* 0x000fc400030f0eff */
[----:B------:R-:W-:Y:S01]  /*1880*/  IADD3 R138, P6, PT, R161, R250, RZ ;  /* 0x000000faa18a7210 */ /* 0x000fe20007fde0ff */
[----:B------:R-:W-:Y:S01]  /*1890*/  IMAD R161, R0, 0x1e, RZ ;  /* 0x0000001e00a17824 */ /* 0x000fe200078e02ff */
[----:B------:R-:W-:Y:S02]  /*18a0*/  LEA.HI.X.SX32 R137, R137, R36, 0x1, P5 ;  /* 0x0000002489897211 */ /* 0x000fe400028f0eff */
[----:B------:R-:W-:Y:S02]  /*18b0*/  IADD3 R140, P5, PT, R145, R250, RZ ;  /* 0x000000fa918c7210 */ /* 0x000fe40007fbe0ff */
[----:B------:R-:W-:Y:S02]  /*18c0*/  LEA.HI.X.SX32 R139, R139, R36, 0x1, P6 ;  /* 0x000000248b8b7211 */ /* 0x000fe400030f0eff */
[----:B------:R-:W-:Y:S02]  /*18d0*/  IADD3 R142, P6, PT, R143, R250, RZ ;  /* 0x000000fa8f8e7210 */ /* 0x000fe40007fde0ff */
[----:B------:R-:W-:-:S02]  /*18e0*/  LEA.HI.X.SX32 R141, R141, R36, 0x1, P5 ;  /* 0x000000248d8d7211 */ /* 0x000fc400028f0eff */
[----:B------:R-:W-:Y:S02]  /*18f0*/  IADD3 R144, P5, PT, R163, R250, RZ ;  /* 0x000000faa3907210 */ /* 0x000fe40007fbe0ff */
[----:B------:R-:W-:Y:S02]  /*1900*/  LEA.HI.X.SX32 R143, R145, R36, 0x1, P6 ;  /* 0x00000024918f7211 */ /* 0x000fe400030f0eff */
[----:B------:R-:W-:Y:S02]  /*1910*/  IADD3 R146, P6, PT, R147, R250, RZ ;  /* 0x000000fa93927210 */ /* 0x000fe40007fde0ff */
[----:B------:R-:W-:Y:S01]  /*1920*/  LEA.HI.X.SX32 R145, R159, R36, 0x1, P5 ;  /* 0x000000249f917211 */ /* 0x000fe200028f0eff */
[C---:B------:R-:W-:Y:S01]  /*1930*/  IMAD R159, R0.reuse, 0x8e, RZ ;  /* 0x0000008e009f7824 */ /* 0x040fe200078e02ff */
[----:B------:R-:W-:Y:S02]  /*1940*/  IADD3 R148, P5, PT, R149, R250, RZ ;  /* 0x000000fa95947210 */ /* 0x000fe40007fbe0ff */
[----:B------:R-:W-:Y:S01]  /*1950*/  LEA.HI.X.SX32 R147, R163, R36, 0x1, P6 ;  /* 0x00000024a3937211 */ /* 0x000fe200030f0eff */
[C---:B------:R-:W-:Y:S01]  /*1960*/  IMAD R163, R0.reuse, 0x9a, RZ ;  /* 0x0000009a00a37824 */ /* 0x040fe200078e02ff */
[----:B------:R-:W-:-:S02]  /*1970*/  LEA R151, R0, -R0, 0x3 ;  /* 0x8000000000977211 */ /* 0x000fc400078e18ff */
[C---:B------:R-:W-:Y:S02]  /*1980*/  IADD3 R150, P6, PT, R155.reuse, R250, RZ ;  /* 0x000000fa9b967210 */ /* 0x040fe40007fde0ff */
[----:B------:R-:W-:Y:S02]  /*1990*/  LEA.HI.X.SX32 R149, R155, R36, 0x1, P5 ;  /* 0x000000249b957211 */ /* 0x000fe400028f0eff */
[----:B------:R-:W-:Y:S02]  /*19a0*/  IADD3 R152, P5, PT, R153, R250, RZ ;  /* 0x000000fa99987210 */ /* 0x000fe40007fbe0ff */
[----:B------:R-:W-:Y:S02]  /*19b0*/  LEA.HI.X.SX32 R151, R151, R36, 0x1, P6 ;  /* 0x0000002497977211 */ /* 0x000fe400030f0eff */
[C---:B------:R-:W-:Y:S02]  /*19c0*/  IADD3 R154, P6, PT, R169.reuse, R250, RZ ;  /* 0x000000faa99a7210 */ /* 0x040fe40007fde0ff */
[-C--:B------:R-:W-:Y:S01]  /*19d0*/  LEA.HI.X.SX32 R153, R169, R36.reuse, 0x1, P5 ;  /* 0x00000024a9997211 */ /* 0x080fe200028f0eff */
[----:B------:R-:W-:Y:S01]  /*19e0*/  IMAD R169, R0, 0x4c, RZ ;  /* 0x0000004c00a97824 */ /* 0x000fe200078e02ff */
[----:B------:R-:W-:-:S02]  /*19f0*/  LEA.HI.X.SX32 R155, R161, R36, 0x1, P6 ;  /* 0x00000024a19b7211 */ /* 0x000fc400030f0eff */
[----:B------:R-:W-:Y:S02]  /*1a00*/  IADD3 RZ, P6, PT, R159, R250, RZ ;  /* 0x000000fa9fff7210 */ /* 0x000fe40007fde0ff */
[C---:B------:R-:W-:Y:S02]  /*1a10*/  LEA R157, R0.reuse, -R0, 0x4 ;  /* 0x80000000009d7211 */ /* 0x040fe400078e20ff */
[----:B------:R-:W-:Y:S02]  /*1a20*/  IADD3 R156, P5, PT, R161, R250, RZ ;  /* 0x000000faa19c7210 */ /* 0x000fe40007fbe0ff */
[----:B------:R-:W-:Y:S01]  /*1a30*/  LEA.HI.X.SX32 R159, R175, R36, 0x1, P1 ;  /* 0x00000024af9f7211 */ /* 0x000fe200008f0eff */
[----:B------:R-:W-:Y:S01]  /*1a40*/  IMAD R175, R0, 0x9c, RZ ;  /* 0x0000009c00af7824 */ /* 0x000fe200078e02ff */
[----:B------:R-:W-:Y:S02]  /*1a50*/  IADD3 R160, P1, PT, R169, R250, RZ ;  /* 0x000000faa9a07210 */ /* 0x000fe40007f3e0ff */
[----:B------:R-:W-:-:S02]  /*1a60*/  LEA.HI.X.SX32 R157, R157, R36, 0x1, P5 ;  /* 0x000000249d9d7211 */ /* 0x000fc400028f0eff */
[----:B------:R-:W-:Y:S02]  /*1a70*/  IADD3 RZ, P5, PT, R163, R250, RZ ;  /* 0x000000faa3ff7210 */ /* 0x000fe40007fbe0ff */
[----:B------:R-:W-:Y:S02]  /*1a80*/  LEA.HI.X.SX32 R161, R165, R36, 0x1, P1 ;  /* 0x00000024a5a17211 */ /* 0x000fe400008f0eff */
[C---:B------:R-:W-:Y:S02]  /*1a90*/  SHF.L.U32 R163, R0.reuse, 0x2, RZ ;  /* 0x0000000200a37819 */ /* 0x040fe400000006ff */
[C---:B------:R-:W-:Y:S02]  /*1aa0*/  LEA R162, P1, R0.reuse, R250, 0x3 ;  /* 0x000000fa00a27211 */ /* 0x040fe400078218ff */
[-C--:B------:R-:W-:Y:S01]  /*1ab0*/  LEA.HI.X.SX32 R165, R169, R36.reuse, 0x1, P2 ;  /* 0x00000024a9a57211 */ /* 0x080fe200010f0eff */
[----:B------:R-:W-:Y:S01]  /*1ac0*/  IMAD R169, R0, 0xb8, RZ ;  /* 0x000000b800a97824 */ /* 0x000fe200078e02ff */
[----:B------:R-:W-:-:S02]  /*1ad0*/  LEA.HI.X.SX32 R163, R163, R36, 0x1, P1 ;  /* 0x00000024a3a37211 */ /* 0x000fc400008f0eff */
[-C--:B------:R-:W-:Y:S01]  /*1ae0*/  IADD3 R166, P1, PT, R179, R250.reuse, RZ ;  /* 0x000000fab3a67210 */ /* 0x080fe20007f3e0ff */
[C---:B------:R-:W-:Y:S01]  /*1af0*/  IMAD R179, R0.reuse, 0xc8, RZ ;  /* 0x000000c800b37824 */ /* 0x040fe200078e02ff */
[----:B------:R-:W-:Y:S01]  /*1b00*/  IADD3 RZ, P2, PT, R175, R250, RZ ;  /* 0x000000faafff7210 */ /* 0x000fe20007f5e0ff */
[----:B------:R-:W-:Y:S01]  /*1b10*/  IMAD R175, R0, 0x6c, RZ ;  /* 0x0000006c00af7824 */ /* 0x000fe200078e02ff */
[----:B------:R-:W-:Y:S02]  /*1b20*/  LEA.HI.X.SX32 R167, R167, R36, 0x1, P1 ;  /* 0x00000024a7a77211 */ /* 0x000fe400008f0eff */
[----:B------:R-:W-:Y:S02]  /*1b30*/  IADD3 R168, P1, PT, R169, R250, RZ ;  /* 0x000000faa9a87210 */ /* 0x000fe40007f3e0ff */
[-C--:B------:R-:W-:Y:S02]  /*1b40*/  LEA.HI.X.SX32 R201, R201, R36.reuse, 0x1, P3 ;  /* 0x00000024c9c97211 */ /* 0x080fe400018f0eff */
[----:B------:R-:W-:-:S02]  /*1b50*/  LEA.HI.X.SX32 R169, R183, R36, 0x1, P1 ;  /* 0x00000024b7a97211 */ /* 0x000fc400008f0eff */
[-C--:B------:R-:W-:Y:S01]  /*1b60*/  IADD3 R170, P1, PT, R179, R250.reuse, RZ ;  /* 0x000000fab3aa7210 */ /* 0x080fe20007f3e0ff */
[----:B------:R-:W-:Y:S01]  /*1b70*/  IMAD R179, R0, 0xf8, RZ ;  /* 0x000000f800b37824 */ /* 0x000fe200078e02ff */
[----:B------:R-:W-:Y:S02]  /*1b80*/  IADD3 R202, P3, PT, R223, R250, RZ ;  /* 0x000000fadfca7210 */ /* 0x000fe40007f7e0ff */
[----:B------:R-:W-:Y:S02]  /*1b90*/  LEA.HI.X.SX32 R171, R171, R36, 0x1, P1 ;  /* 0x00000024abab7211 */ /* 0x000fe400008f0eff */
[----:B------:R-:W-:Y:S02]  /*1ba0*/  IADD3 R172, P1, PT, R175, R250, RZ ;  /* 0x000000faafac7210 */ /* 0x000fe40007f3e0ff */
[-C--:B------:R-:W-:Y:S02]  /*1bb0*/  LEA.HI.X.SX32 R213, R213, R36.reuse, 0x1, P5 ;  /* 0x00000024d5d57211 */ /* 0x080fe400028f0eff */
[----:B------:R-:W-:-:S02]  /*1bc0*/  LEA.HI.X.SX32 R173, R173, R36, 0x1, P1 ;  /* 0x00000024adad7211 */ /* 0x000fc400008f0eff */
[-C--:B------:R-:W-:Y:S01]  /*1bd0*/  IADD3 R174, P1, PT, R189, R250.reuse, RZ ;  /* 0x000000fabdae7210 */ /* 0x080fe20007f3e0ff */
[C---:B------:R-:W-:Y:S01]  /*1be0*/  IMAD R189, R0.reuse, 0x25, RZ ;  /* 0x0000002500bd7824 */ /* 0x040fe200078e02ff */
[----:B------:R-:W-:Y:S02]  /*1bf0*/  IADD3 R214, P5, PT, R215, R250, RZ ;  /* 0x000000fad7d67210 */ /* 0x000fe40007fbe0ff */
[----:B------:R-:W-:Y:S02]  /*1c00*/  LEA.HI.X.SX32 R175, R175, R36, 0x1, P1 ;  /* 0x00000024afaf7211 */ /* 0x000fe400008f0eff */
[----:B------:R-:W-:Y:S01]  /*1c10*/  IADD3 R176, P1, PT, R199, R250, RZ ;  /* 0x000000fac7b07210 */ /* 0x000fe20007f3e0ff */
[----:B------:R-:W-:Y:S01]  /*1c20*/  IMAD R199, R0, 0x55, RZ ;  /* 0x0000005500c77824 */ /* 0x000fe200078e02ff */
[-C--:B------:R-:W-:Y:S02]  /*1c30*/  LEA.HI.X.SX32 R205, R205, R36.reuse, 0x1, P4 ;  /* 0x00000024cdcd7211 */ /* 0x080fe400020f0eff */
[----:B------:R-:W-:-:S02]  /*1c40*/  LEA.HI.X.SX32 R177, R177, R36, 0x1, P1 ;  /* 0x00000024b1b17211 */ /* 0x000fc400008f0eff */
[-C--:B------:R-:W-:Y:S02]  /*1c50*/  IADD3 R178, P1, PT, R179, R250.reuse, RZ ;  /* 0x000000fab3b27210 */ /* 0x080fe40007f3e0ff */
[----:B------:R-:W-:Y:S02]  /*1c60*/  IADD3 R206, P4, PT, R219, R250, RZ ;  /* 0x000000fadbce7210 */ /* 0x000fe40007f9e0ff */
[----:B------:R-:W-:Y:S02]  /*1c70*/  LEA.HI.X.SX32 R179, R221, R36, 0x1, P1 ;  /* 0x00000024ddb37211 */ /* 0x000fe400008f0eff */
[----:B------:R-:W-:Y:S01]  /*1c80*/  IADD3 R180, P1, PT, R203, R250, RZ ;  /* 0x000000facbb47210 */ /* 0x000fe20007f3e0ff */
[----:B------:R-:W-:Y:S01]  /*1c90*/  IMAD R203, R0, 0x5d, RZ ;  /* 0x0000005d00cb7824 */ /* 0x000fe200078e02ff */
[-C--:B------:R-:W-:Y:S02]  /*1ca0*/  LEA.HI.X.SX32 R219, R219, R36.reuse, 0x1, P2 ;  /* 0x00000024dbdb7211 */ /* 0x080fe400010f0eff */
[----:B------:R-:W-:-:S02]  /*1cb0*/  LEA.HI.X.SX32 R181, R181, R36, 0x1, P1 ;  /* 0x00000024b5b57211 */ /* 0x000fc400008f0eff */
[----:B------:R-:W-:Y:S02]  /*1cc0*/  IADD3 R182, P1, PT, R183, R250, RZ ;  /* 0x000000fab7b67210 */ /* 0x000fe40007f3e0ff */
[-C--:B------:R-:W-:Y:S02]  /*1cd0*/  LEA.HI.X.SX32 R203, R203, R36.reuse, 0x1, P3 ;  /* 0x00000024cbcb7211 */ /* 0x080fe400018f0eff */
[C---:B------:R-:W-:Y:S02]  /*1ce0*/  LEA.HI.X.SX32 R183, R211.reuse, R36, 0x1, P1 ;  /* 0x00000024d3b77211 */ /* 0x040fe400008f0eff */
[-C--:B------:R-:W-:Y:S01]  /*1cf0*/  IADD3 R184, P1, PT, R211, R250.reuse, RZ ;  /* 0x000000fad3b87210 */ /* 0x080fe20007f3e0ff */
[----:B------:R-:W-:Y:S01]  /*1d00*/  IMAD R211, R0, 0xca, RZ ;  /* 0x000000ca00d37824 */ /* 0x000fe200078e02ff */
[----:B------:R-:W-:Y:S02]  /*1d10*/  IADD3 R224, P3, PT, R224, R250, RZ ;  /* 0x000000fae0e07210 */ /* 0x000fe40007f7e0ff */
[----:B------:R-:W-:-:S02]  /*1d20*/  LEA.HI.X.SX32 R185, R185, R36, 0x1, P1 ;  /* 0x00000024b9b97211 */ /* 0x000fc400008f0eff */
[----:B------:R-:W-:Y:S02]  /*1d30*/  IADD3 R186, P1, PT, R187, R250, RZ ;  /* 0x000000fabbba7210 */ /* 0x000fe40007f3e0ff */
[-C--:B------:R-:W-:Y:S02]  /*1d40*/  LEA.HI.X.SX32 R215, R164, R36.reuse, 0x1, P5 ;  /* 0x00000024a4d77211 */ /* 0x080fe400028f0eff */
[----:B------:R-:W-:Y:S02]  /*1d50*/  LEA.HI.X.SX32 R187, R189, R36, 0x1, P1 ;  /* 0x00000024bdbb7211 */ /* 0x000fe400008f0eff */
[-C--:B------:R-:W-:Y:S01]  /*1d60*/  IADD3 R188, P1, PT, R221, R250.reuse, RZ ;  /* 0x000000faddbc7210 */ /* 0x080fe20007f3e0ff */
[----:B------:R-:W-:Y:S01]  /*1d70*/  IMAD R221, R0, 0xfa, RZ ;  /* 0x000000fa00dd7824 */ /* 0x000fe200078e02ff */
[----:B------:R-:W-:Y:S02]  /*1d80*/  IADD3 R228, P5, PT, R228, R250, RZ ;  /* 0x000000fae4e47210 */ /* 0x000fe40007fbe0ff */
[----:B------:R-:W-:-:S02]  /*1d90*/  LEA.HI.X.SX32 R189, R233, R36, 0x1, P1 ;  /* 0x00000024e9bd7211 */ /* 0x000fc400008f0eff */
[-C--:B------:R-:W-:Y:S02]  /*1da0*/  IADD3 R190, P1, PT, R233, R250.reuse, RZ ;  /* 0x000000fae9be7210 */ /* 0x080fe40007f3e0ff */
[----:B------:R-:W-:Y:S02]  /*1db0*/  IADD3 R220, P2, PT, R221, R250, RZ ;  /* 0x000000fadddc7210 */ /* 0x000fe40007f5e0ff */
[----:B------:R-:W-:Y:S02]  /*1dc0*/  LEA.HI.X.SX32 R191, R191, R36, 0x1, P1 ;  /* 0x00000024bfbf7211 */ /* 0x000fe400008f0eff */
[----:B------:R-:W-:Y:S02]  /*1dd0*/  IADD3 R192, P1, PT, R193, R250, RZ ;  /* 0x000000fac1c07210 */ /* 0x000fe40007f3e0ff */
[----:B--2---:R-:W-:Y:S02]  /*1de0*/  MOV R68, R238 ;  /* 0x000000ee00447202 */ /* 0x004fe40000000f00 */
[----:B------:R-:W-:-:S02]  /*1df0*/  LEA.HI.X.SX32 R193, R231, R36, 0x1, P1 ;  /* 0x00000024e7c17211 */ /* 0x000fc400008f0eff */
[----:B------:R-:W-:Y:S02]  /*1e00*/  IADD3 R194, P1, PT, R195, R250, RZ ;  /* 0x000000fac3c27210 */ /* 0x000fe40007f3e0ff */
[-C--:B------:R-:W-:Y:S02]  /*1e10*/  LEA.HI.X.SX32 R209, R209, R36.reuse, 0x1, P6 ;  /* 0x00000024d1d17211 */ /* 0x080fe400030f0eff */
[----:B------:R-:W-:Y:S02]  /*1e20*/  LEA.HI.X.SX32 R195, R229, R36, 0x1, P1 ;  /* 0x00000024e5c37211 */ /* 0x000fe400008f0eff */
[----:B------:R-:W-:Y:S01]  /*1e30*/  IADD3 R196, P1, PT, R197, R250, RZ ;  /* 0x000000fac5c47210 */ /* 0x000fe20007f3e0ff */
[----:B------:R0:W-:Y:S01]  /*1e40*/  STL [R1+0x8], R209 ;  /* 0x000008d101007387 */ /* 0x0001e20000100800 */
[-C--:B------:R-:W-:Y:S02]  /*1e50*/  LEA.HI.X.SX32 R207, R207, R36.reuse, 0x1, P4 ;  /* 0x00000024cfcf7211 */ /* 0x080fe400020f0eff */
[----:B------:R-:W-:-:S02]  /*1e60*/  LEA.HI.X.SX32 R197, R225, R36, 0x1, P1 ;  /* 0x00000024e1c57211 */ /* 0x000fc400008f0eff */
[----:B------:R-:W-:Y:S02]  /*1e70*/  IADD3 R198, P1, PT, R227, R250, RZ ;  /* 0x000000fae3c67210 */ /* 0x000fe40007f3e0ff */
[-C--:B------:R-:W-:Y:S02]  /*1e80*/  LEA.HI.X.SX32 R225, R80, R36.reuse, 0x1, P3 ;  /* 0x0000002450e17211 */ /* 0x080fe400018f0eff */
[-C--:B------:R-:W-:Y:S02]  /*1e90*/  LEA.HI.X.SX32 R199, R199, R36.reuse, 0x1, P1 ;  /* 0x00000024c7c77211 */ /* 0x080fe400008f0eff */
[----:B------:R-:W-:Y:S02]  /*1ea0*/  LEA.HI.X.SX32 R221, R112, R36, 0x1, P2 ;  /* 0x0000002470dd7211 */ /* 0x000fe400010f0eff */
[C---:B------:R-:W-:Y:S02]  /*1eb0*/  IADD3 R238, P3, PT, R38.reuse, R250, RZ ;  /* 0x000000fa26ee7210 */ /* 0x040fe40007f7e0ff */
[----:B------:R-:W-:Y:S01]  /*1ec0*/  LEA.HI.X.SX32 R229, R38, R36, 0x1, P5 ;  /* 0x0000002426e57211 */ /* 0x000fe200028f0eff */
[----:B------:R-:W-:Y:S01]  /*1ed0*/  IMAD R38, R0, 0x7e, RZ ;  /* 0x0000007e00267824 */ /* 0x000fe200078e02ff */
[----:B------:R-:W-:-:S02]  /*1ee0*/  IADD3 R210, P6, PT, R211, R250, RZ ;  /* 0x000000fad3d27210 */ /* 0x000fc40007fde0ff */
[-C--:B------:R-:W-:Y:S02]  /*1ef0*/  IADD3 R216, P4, PT, R217, R250.reuse, RZ ;  /* 0x000000fad9d87210 */ /* 0x080fe40007f9e0ff */
[-C--:B------:R-:W-:Y:S02]  /*1f00*/  IADD3 R222, P1, PT, R222, R250.reuse, RZ ;  /* 0x000000fadede7210 */ /* 0x080fe40007f3e0ff */
[----:B------:R-:W-:Y:S02]  /*1f10*/  IADD3 R232, P2, PT, R232, R250, RZ ;  /* 0x000000fae8e87210 */ /* 0x000fe40007f5e0ff */
[-C--:B------:R-:W-:Y:S02]  /*1f20*/  LEA.HI.X.SX32 R211, R200, R36.reuse, 0x1, P6 ;  /* 0x00000024c8d37211 */ /* 0x080fe400030f0eff */
[-C--:B------:R-:W-:Y:S02]  /*1f30*/  LEA.HI.X.SX32 R217, R158, R36.reuse, 0x1, P4 ;  /* 0x000000249ed97211 */ /* 0x080fe400020f0eff */
[----:B------:R-:W-:-:S02]  /*1f40*/  LEA.HI.X.SX32 R223, R108, R36, 0x1, P1 ;  /* 0x000000246cdf7211 */ /* 0x000fc400008f0eff */
[----:B------:R-:W-:Y:S02]  /*1f50*/  LEA.HI.X.SX32 R233, R40, R36, 0x1, P2 ;  /* 0x0000002428e97211 */ /* 0x000fe400010f0eff */
[----:B------:R-:W-:Y:S01]  /*1f60*/  MOV R208, R244 ;  /* 0x000000f400d07202 */ /* 0x000fe20000000f00 */
[----:B------:R-:W-:Y:S01]  /*1f70*/  IMAD R244, R0, 0xce, RZ ;  /* 0x000000ce00f47824 */ /* 0x000fe200078e02ff */
[-C--:B------:R-:W-:Y:S02]  /*1f80*/  IADD3 R226, P6, PT, R226, R250.reuse, RZ ;  /* 0x000000fae2e27210 */ /* 0x080fe40007fde0ff */
[-C--:B------:R-:W-:Y:S01]  /*1f90*/  IADD3 R230, P4, PT, R80, R250.reuse, RZ ;  /* 0x000000fa50e67210 */ /* 0x080fe20007f9e0ff */
[----:B------:R-:W-:Y:S01]  /*1fa0*/  IMAD R80, R0, 0x57, RZ ;  /* 0x0000005700507824 */ /* 0x000fe200078e02ff */
[----:B------:R-:W-:Y:S02]  /*1fb0*/  IADD3 R234, P1, PT, R234, R250, RZ ;  /* 0x000000faeaea7210 */ /* 0x000fe40007f3e0ff */
[----:B------:R-:W-:-:S02]  /*1fc0*/  LEA R40, R0, -R0, 0x6 ;  /* 0x8000000000287211 */ /* 0x000fc400078e30ff */
[----:B------:R-:W-:Y:S02]  /*1fd0*/  IADD3 R246, P2, PT, R38, R250, RZ ;  /* 0x000000fa26f67210 */ /* 0x000fe40007f5e0ff */
[----:B------:R-:W-:Y:S02]  /*1fe0*/  MOV R69, R239 ;  /* 0x000000ef00457202 */ /* 0x000fe40000000f00 */
[-C--:B------:R-:W-:Y:S01]  /*1ff0*/  LEA.HI.X.SX32 R231, R84, R36.reuse, 0x1, P4 ;  /* 0x0000002454e77211 */ /* 0x080fe200020f0eff */
[----:B------:R-:W-:Y:S01]  /*2000*/  IMAD R84, R0, 0x4f, RZ ;  /* 0x0000004f00547824 */ /* 0x000fe200078e02ff */
[-C--:B------:R-:W-:Y:S01]  /*2010*/  LEA.HI.X.SX32 R227, R44, R36.reuse, 0x1, P6 ;  /* 0x000000242ce37211 */ /* 0x080fe200030f0eff */
[----:B------:R-:W-:Y:S01]  /*2020*/  IMAD R44, R0, 0x5f, RZ ;  /* 0x0000005f002c7824 */ /* 0x000fe200078e02ff */
[-C--:B------:R-:W-:Y:S01]  /*2030*/  LEA.HI.X.SX32 R247, R40, R36.reuse, 0x1, P2 ;  /* 0x0000002428f77211 */ /* 0x080fe200010f0eff */
[----:B------:R-:W-:Y:S01]  /*2040*/  IMAD R40, R0, 0x67, RZ ;  /* 0x0000006700287824 */ /* 0x000fe200078e02ff */
[-C--:B------:R-:W-:Y:S01]  /*2050*/  LEA.HI.X.SX32 R235, R38, R36.reuse, 0x1, P1 ;  /* 0x0000002426eb7211 */ /* 0x080fe200008f0eff */
[----:B------:R-:W-:Y:S01]  /*2060*/  IMAD R38, R0, 0x6f, RZ ;  /* 0x0000006f00267824 */ /* 0x000fe200078e02ff */
[----:B------:R-:W-:Y:S01]  /*2070*/  LEA.HI.X.SX32 R239, R204, R36, 0x1, P3 ;  /* 0x00000024ccef7211 */ /* 0x000fe200018f0eff */
[----:B------:R-:W-:Y:S01]  /*2080*/  IMAD R0, R0, 0x77, RZ ;  /* 0x0000007700007824 */ /* 0x000fe200078e02ff */
[----:B------:R-:W-:-:S02]  /*2090*/  IADD3 R236, P4, PT, R236, R250, RZ ;  /* 0x000000faecec7210 */ /* 0x000fc40007f9e0ff */
[-C--:B------:R-:W-:Y:S02]  /*20a0*/  IADD3 R240, P6, PT, R240, R250.reuse, RZ ;  /* 0x000000faf0f07210 */ /* 0x080fe40007fde0ff */
[-C--:B------:R-:W-:Y:S02]  /*20b0*/  IADD3 R242, P3, PT, R242, R250.reuse, RZ ;  /* 0x000000faf2f27210 */ /* 0x080fe40007f7e0ff */
[-C--:B------:R-:W-:Y:S02]  /*20c0*/  IADD3 R244, P5, PT, R244, R250.reuse, RZ ;  /* 0x000000faf4f47210 */ /* 0x080fe40007fbe0ff */
[-C--:B------:R-:W-:Y:S02]  /*20d0*/  IADD3 R248, P2, PT, R248, R250.reuse, RZ ;  /* 0x000000faf8f87210 */ /* 0x080fe40007f5e0ff */
[----:B------:R-:W-:Y:S02]  /*20e0*/  IADD3 R250, P1, PT, R251, R250, RZ ;  /* 0x000000fafbfa7210 */ /* 0x000fe40007f3e0ff */
[----:B0-----:R-:W-:-:S02]  /*20f0*/  MOV R209, R245 ;  /* 0x000000f500d17202 */ /* 0x001fc40000000f00 */
[-C--:B------:R-:W-:Y:S02]  /*2100*/  LEA.HI.X.SX32 R251, R0, R36.reuse, 0x1, P1 ;  /* 0x0000002400fb7211 */ /* 0x080fe400008f0eff */
[----:B------:R-:W0:Y:S01]  /*2110*/  LDS R0, [UR7] ;  /* 0x00000007ff007984 */ /* 0x000e220008000800 */
[-C--:B------:R-:W-:Y:S02]  /*2120*/  LEA.HI.X.SX32 R237, R84, R36.reuse, 0x1, P4 ;  /* 0x0000002454ed7211 */ /* 0x080fe400020f0eff */
[-C--:B------:R-:W-:Y:S01]  /*2130*/  LEA.HI.X.SX32 R241, R80, R36.reuse, 0x1, P6 ;  /* 0x0000002450f17211 */ /* 0x080fe200030f0eff */
[----:B------:R-:W-:Y:S01]  /*2140*/  BAR.SYNC.DEFER_BLOCKING 0x0 ;  /* 0x0000000000007b1d */ /* 0x000fe20000010000 */
[-C--:B------:R-:W-:Y:S02]  /*2150*/  LEA.HI.X.SX32 R243, R44, R36.reuse, 0x1, P3 ;  /* 0x000000242cf37211 */ /* 0x080fe400018f0eff */
[-C--:B------:R-:W-:Y:S02]  /*2160*/  LEA.HI.X.SX32 R245, R40, R36.reuse, 0x1, P5 ;  /* 0x0000002428f57211 */ /* 0x080fe400028f0eff */
[----:B------:R-:W-:-:S03]  /*2170*/  LEA.HI.X.SX32 R249, R38, R36, 0x1, P2 ;  /* 0x0000002426f97211 */ /* 0x000fc600010f0eff */
[----:B------:R-:W2:Y:S01]  /*2180*/  LDC R36, c[0x0][0x380] ;  /* 0x0000e000ff247b82 */ /* 0x000ea20000000800 */
[----:B-1----:R-:W-:Y:S01]  /*2190*/  UIMAD UR8, UR12, UR8, URZ ;  /* 0x000000080c0872a4 */ /* 0x002fe2000f8e02ff */
[----:B------:R-:W5:Y:S06]  /*21a0*/  LDG.E.U16 R2, desc[UR16][R2.64] ;  /* 0x0000001002027981 */ /* 0x000f6c000c1e1500 */
[----:B------:R-:W1:Y:S01]  /*21b0*/  LDC R38, c[0x0][0x380] ;  /* 0x0000e000ff267b82 */ /* 0x000e620000000800 */
[----:B------:R-:W5:Y:S04]  /*21c0*/  LDG.E.U16 R4, desc[UR16][R4.64] ;  /* 0x0000001004047981 */ /* 0x000f68000c1e1500 */
[----:B------:R3:W5:Y:S04]  /*21d0*/  LDG.E.U16 R6, desc[UR16][R6.64] ;  /* 0x0000001006067981 */ /* 0x000768000c1e1500 */
[----:B------:R-:W5:Y:S04]  /*21e0*/  LDG.E.U16 R3, desc[UR16][R68.64] ;  /* 0x0000001044037981 */ /* 0x000f68000c1e1500 */
[----:B------:R-:W5:Y:S04]  /*21f0*/  LDG.E.U16 R5, desc[UR16][R208.64] ;  /* 0x00000010d0057981 */ /* 0x000f68000c1e1500 */
[----:B------:R4:W5:Y:S04]  /*2200*/  LDG.E.U16 R42, desc[UR16][R42.64] ;  /* 0x000000102a2a7981 */ /* 0x000968000c1e1500 */
[----:B------:R-:W2:Y:S04]  /*2210*/  LDL.LU.64 R68, [R1+0x10] ;  /* 0x0000100001447983 */ /* 0x000ea80000300a00 */
[----:B------:R-:W2:Y:S01]  /*2220*/  LDL.LU.64 R208, [R1] ;  /* 0x0000000001d07983 */ /* 0x000ea20000300a00 */
[----:B---3--:R-:W-:Y:S01]  /*2230*/  IMAD R7, R252, UR9, RZ ;  /* 0x00000009fc077c24 */ /* 0x008fe2000f8e02ff */
[----:B------:R-:W-:-:S02]  /*2240*/  USHF.L.U32 UR8, UR8, 0x1, URZ ;  /* 0x0000000108087899 */ /* 0x000fc400080006ff */
[----:B------:R3:W5:Y:S02]  /*2250*/  LDG.E.U16 R10, desc[UR16][R10.64] ;  /* 0x000000100a0a7981 */ /* 0x000764000c1e1500 */
[----:B------:R-:W-:Y:S01]  /*2260*/  SHF.L.U32 R7, R7, 0x1, RZ ;  /* 0x0000000107077819 */ /* 0x000fe200000006ff */
[----:B----4-:R-:W4:Y:S01]  /*2270*/  S2R R43, SR_TID.X ;  /* 0x00000000002b7919 */ /* 0x010f220000002100 */
[----:B------:R-:W-:Y:S01]  /*2280*/  UIMAD UR10, UR12, UR10, URZ ;  /* 0x0000000a0c0a72a4 */ /* 0x000fe2000f8e02ff */
[----:B------:R0:W5:Y:S01]  /*2290*/  LDG.E.U16 R8, desc[UR16][R8.64] ;  /* 0x0000001008087981 */ /* 0x000162000c1e1500 */
[----:B---3--:R-:W3:Y:S02]  /*22a0*/  LDC R11, c[0x0][0x3b8] ;  /* 0x0000ee00ff0b7b82 */ /* 0x008ee40000000800 */
[----:B------:R-:W-:Y:S01]  /*22b0*/  USHF.L.U32 UR10, UR10, 0x1, URZ ;  /* 0x000000010a0a7899 */ /* 0x000fe200080006ff */
[----:B------:R-:W5:Y:S04]  /*22c0*/  LDG.E.U16 R12, desc[UR16][R12.64] ;  /* 0x000000100c0c7981 */ /* 0x000f68000c1e1500 */
        /* <DEDUP_REMOVED lines=69> */
[----:B--2---:R-:W5:Y:S01]  /*2720*/  LDG.E.U16 R68, desc[UR16][R68.64] ;  /* 0x0000001044447981 */ /* 0x004f62000c1e1500 */
[----:B------:R-:W-:-:S03]  /*2730*/  IADD3 R208, PT, PT, R7, UR8, R36 ;  /* 0x0000000807d07c10 */ /* 0x000fc6000fffe024 */
[----:B------:R-:W5:Y:S04]  /*2740*/  LDG.E.U16 R176, desc[UR16][R176.64] ;  /* 0x00000010b0b07981 */ /* 0x000f68000c1e1500 */
[----:B------:R2:W5:Y:S04]  /*2750*/  LDG.E.U16 R7, desc[UR16][R208.64] ;  /* 0x00000010d0077981 */ /* 0x000568000c1e1500 */
[----:B------:R1:W5:Y:S04]  /*2760*/  LDG.E.U16 R178, desc[UR16][R178.64] ;  /* 0x00000010b2b27981 */ /* 0x000368000c1e1500 */
[----:B------:R1:W5:Y:S04]  /*2770*/  LDG.E.U16 R180, desc[UR16][R180.64] ;  /* 0x00000010b4b47981 */ /* 0x000368000c1e1500 */
[----:B------:R-:W4:Y:S01]  /*2780*/  LDL.LU R209, [R1+0x8] ;  /* 0x0000080001d17983 */ /* 0x000f220000300800 */
[----:B0-----:R-:W-:-:S03]  /*2790*/  IMAD R9, R252, UR11, RZ ;  /* 0x0000000bfc097c24 */ /* 0x001fc6000f8e02ff */
[----:B------:R0:W5:Y:S02]  /*27a0*/  LDG.E.U16 R184, desc[UR16][R184.64] ;  /* 0x00000010b8b87981 */ /* 0x000164000c1e1500 */
[----:B------:R-:W-:Y:S02]  /*27b0*/  SHF.L.U32 R9, R9, 0x1, RZ ;  /* 0x0000000109097819 */ /* 0x000fe400000006ff */
[----:B------:R0:W5:Y:S02]  /*27c0*/  LDG.E.U16 R182, desc[UR16][R182.64] ;  /* 0x00000010b6b67981 */ /* 0x000164000c1e1500 */
[----:B-1----:R-:W-:Y:S02]  /*27d0*/  IADD3 R9, PT, PT, R9, UR10, R38 ;  /* 0x0000000a09097c10 */ /* 0x002fe4000fffe026 */
[----:B------:R0:W5:Y:S02]  /*27e0*/  LDG.E.U16 R186, desc[UR16][R186.64] ;  /* 0x00000010baba7981 */ /* 0x000164000c1e1500 */
[C---:B---3--:R-:W-:Y:S01]  /*27f0*/  LEA R38, R11.reuse, R9, 0x7 ;  /* 0x000000090b267211 */ /* 0x048fe200078e38ff */
[C-C-:B------:R-:W-:Y:S01]  /*2800*/  IMAD R36, R11.reuse, 0x90, R9.reuse ;  /* 0x000000900b247824 */ /* 0x140fe200078e0209 */
[----:B------:R0:W5:Y:S01]  /*2810*/  LDG.E.U16 R188, desc[UR16][R188.64] ;  /* 0x00000010bcbc7981 */ /* 0x000162000c1e1500 */
[----:B------:R-:W-:-:S02]  /*2820*/  IMAD R40, R11, 0x82, R9 ;  /* 0x000000820b287824 */ /* 0x000fc400078e0209 */
[C-C-:B------:R-:W-:Y:S01]  /*2830*/  IMAD R44, R11.reuse, 0x92, R9.reuse ;  /* 0x000000920b2c7824 */ /* 0x140fe200078e0209 */
[----:B------:R-:W-:Y:S01]  /*2840*/  R2UR UR8, R0 ;  /* 0x00000000000872ca */ /* 0x000fe200000e0000 */
[C-C-:B------:R-:W-:Y:S01]  /*2850*/  IMAD R218, R11.reuse, 0x9c, R9.reuse ;  /* 0x0000009c0bda7824 */ /* 0x140fe200078e0209 */
[----:B------:R0:W5:Y:S01]  /*2860*/  LDG.E.U16 R190, desc[UR16][R190.64] ;  /* 0x00000010bebe7981 */ /* 0x000162000c1e1500 */
[C-C-:B------:R-:W-:Y:S02]  /*2870*/  IMAD R80, R11.reuse, 0x84, R9.reuse ;  /* 0x000000840b507824 */ /* 0x140fe400078e0209 */
[C-C-:B------:R-:W-:Y:S01]  /*2880*/  IMAD R108, R11.reuse, 0x86, R9.reuse ;  /* 0x000000860b6c7824 */ /* 0x140fe200078e0209 */
[----:B------:R0:W5:Y:S01]  /*2890*/  LDG.E.U16 R192, desc[UR16][R192.64] ;  /* 0x00000010c0c07981 */ /* 0x000162000c1e1500 */
[C-C-:B------:R-:W-:Y:S02]  /*28a0*/  IMAD R158, R11.reuse, 0x88, R9.reuse ;  /* 0x000000880b9e7824 */ /* 0x140fe400078e0209 */
[C-C-:B------:R-:W-:Y:S01]  /*28b0*/  IMAD R200, R11.reuse, 0x8a, R9.reuse ;  /* 0x0000008a0bc87824 */ /* 0x140fe200078e0209 */
[----:B------:R0:W5:Y:S01]  /*28c0*/  LDG.E.U16 R194, desc[UR16][R194.64] ;  /* 0x00000010c2c27981 */ /* 0x000162000c1e1500 */
[----:B------:R-:W-:-:S02]  /*28d0*/  IMAD R204, R11, 0x8c, R9 ;  /* 0x0000008c0bcc7824 */ /* 0x000fc400078e0209 */
[C-C-:B--2---:R-:W-:Y:S01]  /*28e0*/  IMAD R208, R11.reuse, 0x8e, R9.reuse ;  /* 0x0000008e0bd07824 */ /* 0x144fe200078e0209 */
[----:B------:R0:W5:Y:S01]  /*28f0*/  LDG.E.U16 R196, desc[UR16][R196.64] ;  /* 0x00000010c4c47981 */ /* 0x000162000c1e1500 */
[C-C-:B------:R-:W-:Y:S02]  /*2900*/  IMAD R84, R11.reuse, 0x94, R9.reuse ;  /* 0x000000940b547824 */ /* 0x140fe400078e0209 */
[C-C-:B------:R-:W-:Y:S01]  /*2910*/  IMAD R112, R11.reuse, 0x96, R9.reuse ;  /* 0x000000960b707824 */ /* 0x140fe200078e0209 */
[----:B------:R0:W5:Y:S01]  /*2920*/  LDG.E.U16 R206, desc[UR16][R206.64] ;  /* 0x00000010cece7981 */ /* 0x000162000c1e1500 */
[C-C-:B------:R-:W-:Y:S02]  /*2930*/  IMAD R164, R11.reuse, 0x98, R9.reuse ;  /* 0x000000980ba47824 */ /* 0x140fe400078e0209 */
[----:B------:R-:W-:Y:S01]  /*2940*/  IMAD R212, R11, 0x9a, R9 ;  /* 0x0000009a0bd47824 */ /* 0x000fe200078e0209 */
[----:B----4-:R-:W-:Y:S01]  /*2950*/  SHF.R.U32.HI R9, RZ, 0x5, R43 ;  /* 0x00000005ff097819 */ /* 0x010fe2000001162b */
[----:B------:R0:W5:Y:S03]  /*2960*/  LDG.E.U16 R198, desc[UR16][R198.64] ;  /* 0x00000010c6c67981 */ /* 0x000166000c1e1500 */
[----:B------:R-:W-:Y:S01]  /*2970*/  R2UR UR6, R9 ;  /* 0x00000000090672ca */ /* 0x000fe200000e0000 */
[----:B------:R0:W5:Y:S01]  /*2980*/  LDG.E.U16 R202, desc[UR16][R202.64] ;  /* 0x00000010caca7981 */ /* 0x000162000c1e1500 */
[----:B------:R-:W-:-:S02]  /*2990*/  SHF.L.U32 R9, R43, 0x1, RZ ;  /* 0x000000012b097819 */ /* 0x000fc400000006ff */
[----:B------:R-:W-:Y:S01]  /*29a0*/  LOP3.LUT R0, R43, 0xc0, RZ, 0xc0, !PT ;  /* 0x000000c02b007812 */ /* 0x000fe200078ec0ff */
[----:B------:R0:W5:Y:S01]  /*29b0*/  LDG.E.U16 R210, desc[UR16][R210.64] ;  /* 0x00000010d2d27981 */ /* 0x000162000c1e1500 */
[----:B------:R-:W-:-:S03]  /*29c0*/  LOP3.LUT R11, R9, 0x7e, RZ, 0xc0, !PT ;  /* 0x0000007e090b7812 */ /* 0x000fc600078ec0ff */
[----:B------:R0:W5:Y:S01]  /*29d0*/  LDG.E.U16 R214, desc[UR16][R214.64] ;  /* 0x00000010d6d67981 */ /* 0x000162000c1e1500 */
[----:B------:R-:W-:-:S03]  /*29e0*/  LEA R9, R0, R11, 0x8 ;  /* 0x0000000b00097211 */ /* 0x000fc600078e40ff */
[----:B------:R0:W5:Y:S04]  /*29f0*/  LDG.E.U16 R216, desc[UR16][R216.64] ;  /* 0x00000010d8d87981 */ /* 0x000168000c1e1500 */
        /* <DEDUP_REMOVED lines=30> */
[----:B------:R0:W5:Y:S01]  /*2be0*/  LDG.E.U16 R208, desc[UR16][R208.64] ;  /* 0x00000010d0d07981 */ /* 0x000162000c1e1500 */
[----:B------:R-:W-:Y:S05]  /*2bf0*/  @P0 BRA `(.L_x_5) ;  /* 0x0000000000180947 */ /* 0x000fea0003800000 */
[----:B------:R-:W-:Y:S01]  /*2c00*/  ELECT P1, URZ, PT ;  /* 0x0000000000ff782f */ /* 0x000fe20003820000 */
[----:B------:R-:W-:Y:S01]  /*2c10*/  HFMA2 R13, -RZ, RZ, 0, 5.9604644775390625e-08 ;  /* 0x00000001ff0d7431 */ /* 0x000fe200000001ff */
[----:B------:R-:W-:Y:S01]  /*2c20*/  UMOV UR5, 0x40 ;  /* 0x0000004000057882 */ /* 0x000fe20000000000 */
[----:B------:R-:W-:Y:S01]  /*2c30*/  UVIRTCOUNT.DEALLOC.SMPOOL 0x80 ;  /* 0x000000800000784c */ /* 0x000fe20000000000 */
[----:B------:R-:W-:-:S09]  /*2c40*/  ULEA UR5, UR4, UR5, 0x18 ;  /* 0x0000000504057291 */ /* 0x000fd2000f8ec0ff */
[----:B------:R1:W-:Y:S03]  /*2c50*/  @P1 STS.U8 [UR5], R13 ;  /* 0x0000000dff001988 */ /* 0x0003e60008000005 */
.L_x_5:
[----:B------:R-:W2:Y:S01]  /*2c60*/  LDC R21, c[0x0][0x3c4] ;  /* 0x0000f100ff157b82 */ /* 0x000ea20000000800 */
[----:B-----5:R3:W-:Y:S01]  /*2c70*/  STS.U16 [R9+UR7], R7 ;  /* 0x0000000709007988 */ /* 0x0207e20008000407 */
[C---:B-1----:R-:W-:Y:S01]  /*2c80*/  LOP3.LUT R13, R9.reuse, 0x20, RZ, 0x3c, !PT ;  /* 0x00000020090d7812 */ /* 0x042fe200078e3cff */
[----:B------:R-:W1:Y:S01]  /*2c90*/  LDCU UR4, c[0x0][0x3c0] ;  /* 0x00007800ff0477ac */ /* 0x000e620008000800 */
[----:B------:R-:W-:Y:S01]  /*2ca0*/  PRMT R25, RZ, 0x7610, R25 ;  /* 0x00007610ff197816 */ /* 0x000fe20000000019 */
[----:B------:R4:W-:Y:S01]  /*2cb0*/  STS.U16 [R9+UR7+0x400], R2 ;  /* 0x0004000209007988 */ /* 0x0009e20008000407 */
[----:B------:R-:W-:Y:S01]  /*2cc0*/  PRMT R31, RZ, 0x7610, R31 ;  /* 0x00007610ff1f7816 */ /* 0x000fe2000000001f */
[----:B------:R-:W0:Y:S01]  /*2cd0*/  LDCU UR5, c[0x0][0x3c8] ;  /* 0x00007900ff0577ac */ /* 0x000e220008000800 */
[----:B------:R-:W1:Y:S01]  /*2ce0*/  S2UR UR11, SR_CTAID.Y ;  /* 0x00000000000b79c3 */ /* 0x000e620000002600 */
[----:B------:R2:W-:Y:S01]  /*2cf0*/  STS.U16 [R9+UR7+0x800], R4 ;  /* 0x0008000409007988 */ /* 0x0005e20008000407 */
[----:B------:R-:W-:Y:S01]  /*2d00*/  PRMT R27, RZ, 0x7610, R27 ;  /* 0x00007610ff1b7816 */ /* 0x000fe2000000001b */
[----:B------:R-:W-:Y:S01]  /*2d10*/  USHF.L.U32 UR14, UR6, 0x15, URZ ;  /* 0x00000015060e7899 */ /* 0x000fe200080006ff */
[----:B---3--:R-:W-:Y:S01]  /*2d20*/  LOP3.LUT R7, R9, 0x10, RZ, 0x3c, !PT ;  /* 0x0000001009077812 */ /* 0x008fe200078e3cff */
[----:B------:R-:W-:Y:S01]  /*2d30*/  STS.U16 [R9+UR7+0x1000], R6 ;  /* 0x0010000609007988 */ /* 0x000fe20008000407 */
[----:B------:R-:W-:Y:S01]  /*2d40*/  ULOP3.LUT UR18, UR6, 0x4, URZ, 0xc0, !UPT ;  /* 0x0000000406127892 */ /* 0x000fe2000f8ec0ff */
[----:B----4-:R-:W-:Y:S01]  /*2d50*/  SHF.R.U32.HI R2, RZ, 0x7, R43 ;  /* 0x00000007ff027819 */ /* 0x010fe2000001162b */
[----:B------:R-:W3:Y:S01]  /*2d60*/  LDC R15, c[0x0][0x3c4] ;  /* 0x0000f100ff0f7b82 */ /* 0x000ee20000000800 */
[----:B------:R4:W-:Y:S01]  /*2d70*/  STS.U16 [R9+UR7+0x1400], R14 ;  /* 0x0014000e09007988 */ /* 0x0009e20008000407 */
[----:B------:R-:W-:Y:S01]  /*2d80*/  ULOP3.LUT UR14, UR14, 0x600000, URZ, 0xc0, !UPT ;  /* 0x006000000e0e7892 */ /* 0x000fe2000f8ec0ff */
[----:B------:R-:W-:Y:S01]  /*2d90*/  SGXT.U32 R2, R2, 0x1 ;  /* 0x000000010202781a */ /* 0x000fe20000000000 */
[----:B------:R-:W-:Y:S01]  /*2da0*/  UMOV UR20, 0x1 ;  /* 0x0000000100147882 */ /* 0x000fe20000000000 */
[----:B------:R0:W-:Y:S01]  /*2db0*/  STS.U16 [R9+UR7+0x2800], R16 ;  /* 0x0028001009007988 */ /* 0x0001e20008000407 */
[----:B------:R-:W-:Y:S01]  /*2dc0*/  UIADD3 UR10, UPT, UPT, UR7, 0x16000, URZ ;  /* 0x00016000070a7890 */ /* 0x000fe2000fffe0ff */
[----:B------:R-:W-:Y:S01]  /*2dd0*/  PRMT R33, RZ, 0x7610, R33 ;  /* 0x00007610ff217816 */ /* 0x000fe20000000021 */
[----:B--2---:R-:W-:Y:S01]  /*2de0*/  IMAD R4, R2, R21, RZ ;  /* 0x0000001502047224 */ /* 0x004fe200078e02ff */
[----:B------:R2:W-:Y:S01]  /*2df0*/  STS.U16 [R9+UR7+0x2c00], R18 ;  /* 0x002c001209007988 */ /* 0x0005e20008000407 */
[----:B------:R-:W-:Y:S01]  /*2e00*/  LOP3.LUT R2, R43, 0x7f, RZ, 0xc0, !PT ;  /* 0x0000007f2b027812 */ /* 0x000fe200078ec0ff */
[----:B----4-:R-:W4:Y:S01]  /*2e10*/  LDC R14, c[0x0][0x3c4] ;  /* 0x0000f100ff0e7b82 */ /* 0x010f220000000800 */
[----:B------:R-:W2:Y:S01]  /*2e20*/  LDCU UR15, c[0x0][0x3f0] ;  /* 0x00007e00ff0f77ac */ /* 0x000ea20008000800 */
[----:B------:R2:W-:Y:S01]  /*2e30*/  STS.U16 [R9+UR7+0xc00], R20 ;  /* 0x000c001409007988 */ /* 0x0005e20008000407 */
[----:B------:R-:W-:Y:S01]  /*2e40*/  PRMT R29, RZ, 0x7610, R29 ;  /* 0x00007610ff1d7816 */ /* 0x000fe2000000001d */
[----:B0-----:R-:W-:Y:S01]  /*2e50*/  IMAD R2, R2, UR5, RZ ;  /* 0x0000000502027c24 */ /* 0x001fe2000f8e02ff */
[----:B-1----:R-:W-:Y:S01]  /*2e60*/  UIMAD UR4, UR11, UR4, URZ ;  /* 0x000000040b0472a4 */ /* 0x002fe2000f8e02ff */
[----:B------:R0:W-:Y:S01]  /*2e70*/  STS.U16 [R9+UR7+0x1800], R22 ;  /* 0x0018001609007988 */ /* 0x0001e20008000407 */
[----:B------:R-:W-:Y:S01]  /*2e80*/  PRMT R35, RZ, 0x7610, R35 ;  /* 0x00007610ff237816 */ /* 0x000fe20000000023 */
[----:B------:R-:W1:Y:S01]  /*2e90*/  LDC R17, c[0x0][0x3c4] ;  /* 0x0000f100ff117b82 */ /* 0x000e620000000800 */
[----:B------:R-:W-:Y:S01]  /*2ea0*/  USHF.L.U32 UR9, UR4, 0x1, URZ ;  /* 0x0000000104097899 */ /* 0x000fe200080006ff */
[----:B------:R-:W-:Y:S01]  /*2eb0*/  STS.U16 [R9+UR7+0x3000], R24 ;  /* 0x0030001809007988 */ /* 0x000fe20008000407 */
[----:B------:R-:W-:-:S03]  /*2ec0*/  UIMAD.WIDE UR4, UR4, 0x2, URZ ;  /* 0x00000002040478a5 */ /* 0x000fc6000f8e02ff */
[----:B------:R-:W-:Y:S02]  /*2ed0*/  STS.U16 [R9+UR7+0x3400], R26 ;  /* 0x0034001a09007988 */ /* 0x000fe40008000407 */
[----:B------:R-:W0:Y:S02]  /*2ee0*/  LDC R19, c[0x0][0x3c4] ;  /* 0x0000f100ff137b82 */ /* 0x000e240000000800 */
[----:B------:R-:W-:Y:S04]  /*2ef0*/  STS.U16 [R9+UR7+0x1c00], R30 ;  /* 0x001c001e09007988 */ /* 0x000fe80008000407 */
[----:B------:R-:W-:Y:S02]  /*2f00*/  STS.U16 [R9+UR7+0x3800], R32 ;  /* 0x0038002009007988 */ /* 0x000fe40008000407 */
[----:B------:R-:W0:Y:S02]  /*2f10*/  LDC R23, c[0x0][0x3c4] ;  /* 0x0000f100ff177b82 */ /* 0x000e240000000800 */
[----:B------:R-:W-:Y:S04]  /*2f20*/  STS.U16 [R9+UR7+0x3c00], R34 ;  /* 0x003c002209007988 */ /* 0x000fe80008000407 */
[----:B------:R-:W-:Y:S02]  /*2f30*/  STS.U16 [R9+UR7+0x2400], R36 ;  /* 0x0024002409007988 */ /* 0x000fe40008000407 */
[----:B------:R-:W0:Y:S02]  /*2f40*/  LDC R213, c[0x0][0x3c4] ;  /* 0x0000f100ffd57b82 */ /* 0x000e240000000800 */
[----:B------:R-:W-:Y:S06]  /*2f50*/  STS.U16 [R9+UR7+0x2000], R38 ;  /* 0x0020002609007988 */ /* 0x000fec0008000407 */
[----:B------:R-:W0:Y:S01]  /*2f60*/  LDC R37, c[0x0][0x3d8] ;  /* 0x0000f600ff257b82 */ /* 0x000e220000000800 */
[----:B------:R-:W-:Y:S07]  /*2f70*/  STS.U16 [R7+UR7+0x2080], R40 ;  /* 0x0020802807007988 */ /* 0x000fee0008000407 */
[----:B------:R-:W0:Y:S01]  /*2f80*/  LDC R39, c[0x0][0x3d8] ;  /* 0x0000f600ff277b82 */ /* 0x000e220000000800 */
[----:B------:R-:W-:Y:S07]  /*2f90*/  STS.U16 [R7+UR7+0x2480], R44 ;  /* 0x0024802c07007988 */ /* 0x000fee0008000407 */
[----:B------:R-:W0:Y:S01]  /*2fa0*/  LDC R41, c[0x0][0x3d8] ;  /* 0x0000f600ff297b82 */ /* 0x000e220000000800 */
[----:B------:R-:W-:Y:S07]  /*2fb0*/  STS.U16 [R7+UR7+0x2880], R42 ;  /* 0x0028802a07007988 */ /* 0x000fee0008000407 */
[----:B------:R-:W1:Y:S01]  /*2fc0*/  LDC R45, c[0x0][0x3d8] ;  /* 0x0000f600ff2d7b82 */ /* 0x000e620000000800 */
[----:B------:R-:W-:Y:S07]  /*2fd0*/  STS.U16 [R7+UR7+0x2c80], R46 ;  /* 0x002c802e07007988 */ /* 0x000fee0008000407 */
[----:B------:R-:W1:Y:S01]  /*2fe0*/  LDC R47, c[0x0][0x3d8] ;  /* 0x0000f600ff2f7b82 */ /* 0x000e620000000800 */
[----:B------:R-:W-:Y:S01]  /*2ff0*/  STS.U16 [R7+UR7+0x3080], R48 ;  /* 0x0030803007007988 */ /* 0x000fe20008000407 */
[----:B------:R-:W-:Y:S01]  /*3000*/  UIADD3 UR12, UPT, UPT, UR6, 0x78, URZ ;  /* 0x00000078060c7890 */ /* 0x000fe2000fffe0ff */
[----:B------:R-:W0:Y:S02]  /*3010*/  LDCU UR13, c[0x0][0x3a8] ;  /* 0x00007500ff0d77ac */ /* 0x000e240008000800 */
[----:B------:R-:W-:Y:S03]  /*3020*/  STS.U16 [R7+UR7+0x3480], R50 ;  /* 0x0034803207007988 */ /* 0x000fe60008000407 */
[----:B------:R-:W1:Y:S01]  /*3030*/  LDC R16, c[0x0][0x3c4] ;  /* 0x0000f100ff107b82 */ /* 0x000e620000000800 */
[----:B------:R-:W-:Y:S04]  /*3040*/  STS.U16 [R7+UR7+0x3880], R52 ;  /* 0x0038803407007988 */ /* 0x000fe80008000407 */
[----:B------:R-:W-:Y:S03]  /*3050*/  STS.U16 [R7+UR7+0x480], R54 ;  /* 0x0004803607007988 */ /* 0x000fe60008000407 */
[----:B--2---:R-:W2:Y:S01]  /*3060*/  LDC R18, c[0x0][0x3d8] ;  /* 0x0000f600ff127b82 */ /* 0x004ea20000000800 */
[----:B------:R-:W-:Y:S04]  /*3070*/  STS.U16 [R7+UR7+0x880], R56 ;  /* 0x0008803807007988 */ /* 0x000fe80008000407 */
[----:B------:R-:W-:Y:S03]  /*3080*/  STS.U16 [R7+UR7+0xc80], R58 ;  /* 0x000c803a07007988 */ /* 0x000fe60008000407 */
[----:B------:R-:W1:Y:S01]  /*3090*/  LDC R20, c[0x0][0x3d8] ;  /* 0x0000f600ff147b82 */ /* 0x000e620000000800 */
[----:B------:R-:W-:Y:S04]  /*30a0*/  STS.U16 [R7+UR7+0x1080], R60 ;  /* 0x0010803c07007988 */ /* 0x000fe80008000407 */
[----:B------:R-:W-:Y:S03]  /*30b0*/  STS.U16 [R7+UR7+0x1480], R62 ;  /* 0x0014803e07007988 */ /* 0x000fe60008000407 */
[----:B0-----:R-:W0:Y:S01]  /*30c0*/  LDC R22, c[0x0][0x3d8] ;  /* 0x0000f600ff167b82 */ /* 0x001e220000000800 */
[----:B------:R-:W-:Y:S04]  /*30d0*/  STS.U16 [R7+UR7+0x1880], R64 ;  /* 0x0018804007007988 */ /* 0x000fe80008000407 */
[----:B------:R-:W-:Y:S04]  /*30e0*/  STS.U16 [R7+UR7+0x1c80], R66 ;  /* 0x001c804207007988 */ /* 0x000fe80008000407 */
[----:B------:R3:W-:Y:S04]  /*30f0*/  STS.U16 [R7+UR7+0x80], R3 ;  /* 0x0000800307007988 */ /* 0x0007e80008000407 */
[----:B------:R-:W-:Y:S04]  /*3100*/  STS.U16 [R7+UR7+0x3c80], R68 ;  /* 0x003c804407007988 */ /* 0x000fe80008000407 */
[----:B------:R4:W-:Y:S01]  /*3110*/  STS.U16 [R13+UR7+0x100], R5 ;  /* 0x000100050d007988 */ /* 0x0009e20008000407 */
[----:B---3--:R-:W-:-:S03]  /*3120*/  LOP3.LUT R3, R9, 0x30, RZ, 0x3c, !PT ;  /* 0x0000003009037812 */ /* 0x008fc600078e3cff */
[----:B------:R3:W-:Y:S04]  /*3130*/  STS.U16 [R13+UR7+0x500], R10 ;  /* 0x0005000a0d007988 */ /* 0x0007e80008000407 */
[----:B------:R-:W-:Y:S01]  /*3140*/  STS.U16 [R13+UR7+0x900], R70 ;  /* 0x000900460d007988 */ /* 0x000fe20008000407 */
[----:B----4-:R-:W-:-:S03]  /*3150*/  LOP3.LUT R5, R9, 0x40, RZ, 0x3c, !PT ;  /* 0x0000004009057812 */ /* 0x010fc600078e3cff */
[----:B------:R-:W-:Y:S01]  /*3160*/  STS.U16 [R13+UR7+0xd00], R76 ;  /* 0x000d004c0d007988 */ /* 0x000fe20008000407 */
[----:B---3--:R-:W3:Y:S03]  /*3170*/  LDC R10, c[0x0][0x3c4] ;  /* 0x0000f100ff0a7b82 */ /* 0x008ee60000000800 */
[----:B------:R-:W-:Y:S04]  /*3180*/  STS.U16 [R13+UR7+0x2100], R80 ;  /* 0x002100500d007988 */ /* 0x000fe80008000407 */
        /* <DEDUP_REMOVED lines=26> */
[----:B------:R4:W-:Y:S04]  /*3330*/  STS.U16 [R3+UR7+0x3d80], R138 ;  /* 0x003d808a03007988 */ /* 0x0009e80008000407 */
[----:B------:R0:W-:Y:S04]  /*3340*/  STS.U16 [R5+UR7+0xa00], R12 ;  /* 0x000a000c05007988 */ /* 0x0001e80008000407 */
[----:B------:R-:W-:Y:S01]  /*3350*/  STS.U16 [R5+UR7+0xe00], R28 ;  /* 0x000e001c05007988 */ /* 0x000fe20008000407 */
[----:B----4-:R-:W-:-:S03]  /*3360*/  LOP3.LUT R3, R9, 0x50, RZ, 0x3c, !PT ;  /* 0x0000005009037812 */ /* 0x010fc600078e3cff */
[----:B------:R-:W-:Y:S01]  /*3370*/  STS.U16 [R5+UR7+0x1200], R72 ;  /* 0x0012004805007988 */ /* 0x000fe20008000407 */
[----:B0-----:R-:W0:Y:S03]  /*3380*/  LDC.64 R12, c[0x0][0x388] ;  /* 0x0000e200ff0c7b82 */ /* 0x001e260000000a00 */
        /* <DEDUP_REMOVED lines=13> */
[----:B------:R-:W-:Y:S04]  /*3460*/  STS.U16 [R3+UR7+0x280], R8 ;  /* 0x0002800803007988 */ /* 0x000fe80008000407 */
[----:B------:R-:W-:Y:S01]  /*3470*/  STS.U16 [R3+UR7+0x680], R74 ;  /* 0x0006804a03007988 */ /* 0x000fe20008000407 */
[----:B----4-:R-:W-:-:S03]  /*3480*/  LOP3.LUT R5, R9, 0x60, RZ, 0x3c, !PT ;  /* 0x0000006009057812 */ /* 0x010fc600078e3cff */
[----:B------:R-:W-:Y:S01]  /*3490*/  STS.U16 [R3+UR7+0xa80], R96 ;  /* 0x000a806003007988 */ /* 0x000fe20008000407 */
[----:B------:R-:W-:-:S03]  /*34a0*/  LOP3.LUT R9, R9, 0x70, RZ, 0x3c, !PT ;  /* 0x0000007009097812 */ /* 0x000fc600078e3cff */
        /* <DEDUP_REMOVED lines=15> */
[C---:B----4-:R-:W-:Y:S01]  /*35a0*/  SHF.L.U32 R3, R2.reuse, 0x1, RZ ;  /* 0x0000000102037819 */ /* 0x050fe200000006ff */
[----:B------:R-:W-:-:S02]  /*35b0*/  IMAD.HI R2, R2, 0x2, RZ ;  /* 0x0000000202027827 */ /* 0x000fc400078e02ff */
[----:B------:R-:W-:Y:S01]  /*35c0*/  STS.U16 [R5+UR7+0xb00], R144 ;  /* 0x000b009005007988 */ /* 0x000fe20008000407 */
[----:B0-----:R-:W-:Y:S01]  /*35d0*/  IADD3 R173, P1, P2, R3, UR9, R12 ;  /* 0x0000000903ad7c10 */ /* 0x001fe2000fa3e00c */
[----:B------:R-:W-:Y:S02]  /*35e0*/  UIADD3 UR9, UPT, UPT, UR8, UR14, URZ ;  /* 0x0000000e08097290 */ /* 0x000fe4000fffe0ff */
[----:B------:R-:W-:Y:S01]  /*35f0*/  STS.U16 [R5+UR7+0xf00], R154 ;  /* 0x000f009a05007988 */ /* 0x000fe20008000407 */
[----:B------:R-:W0:Y:S01]  /*3600*/  LDC R12, c[0x0][0x3c4] ;  /* 0x0000f100ff0c7b82 */ /* 0x000e220000000800 */
[----:B------:R-:W-:Y:S01]  /*3610*/  IADD3.X R13, PT, PT, R2, UR5, R13, P1, P2 ;  /* 0x00000005020d7c10 */ /* 0x000fe20008fe440d */
[----:B------:R-:W-:Y:S01]  /*3620*/  ULEA UR9, UR18, UR9, 0x5 ;  /* 0x0000000912097291 */ /* 0x000fe2000f8e28ff */
[----:B------:R-:W-:Y:S01]  /*3630*/  STS.U16 [R5+UR7+0x1300], R160 ;  /* 0x001300a005007988 */ /* 0x000fe20008000407 */
[----:B------:R-:W-:-:S03]  /*3640*/  LEA R202, P1, R4, R173, 0x1 ;  /* 0x000000ad04ca7211 */ /* 0x000fc600078208ff */
[----:B------:R-:W-:Y:S01]  /*3650*/  STS.U16 [R5+UR7+0x1700], R182 ;  /* 0x001700b605007988 */ /* 0x000fe20008000407 */
[----:B------:R-:W-:-:S03]  /*3660*/  LEA.HI.X.SX32 R203, R4, R13, 0x1, P1 ;  /* 0x0000000d04cb7211 */ /* 0x000fc600008f0eff */
        /* <DEDUP_REMOVED lines=12> */
[----:B----4-:R-:W-:-:S03]  /*3730*/  LEA R5, R21, R4, 0x1 ;  /* 0x0000000415057211 */ /* 0x010fc600078e08ff */
[----:B------:R-:W-:Y:S01]  /*3740*/  STS.U16 [R9+UR7+0xb80], R184 ;  /* 0x000b80b809007988 */ /* 0x000fe20008000407 */
[----:B------:R-:W-:-:S03]  /*3750*/  LEA R6, R21, R5, 0x1 ;  /* 0x0000000515067211 */ /* 0x000fc600078e08ff */
[----:B------:R4:W-:Y:S01]  /*3760*/  STS.U16 [R9+UR7+0xf80], R190 ;  /* 0x000f80be09007988 */ /* 0x0009e20008000407 */
[-C--:B------:R-:W-:Y:S02]  /*3770*/  LEA R200, P2, R5, R173.reuse, 0x1 ;  /* 0x000000ad05c87211 */ /* 0x080fe400078408ff */
[C---:B------:R-:W-:Y:S01]  /*3780*/  LEA R7, R21.reuse, R6, 0x1 ;  /* 0x0000000615077211 */ /* 0x040fe200078e08ff */
[----:B------:R-:W-:Y:S01]  /*3790*/  STS.U16 [R9+UR7+0x1380], R206 ;  /* 0x001380ce09007988 */ /* 0x000fe20008000407 */
[C---:B------:R-:W-:Y:S02]  /*37a0*/  LEA R198, P3, R6.reuse, R173, 0x1 ;  /* 0x000000ad06c67211 */ /* 0x040fe400078608ff */
[----:B------:R-:W-:Y:S01]  /*37b0*/  LEA R8, R21, R7, 0x1 ;  /* 0x0000000715087211 */ /* 0x000fe200078e08ff */
[----:B------:R-:W-:Y:S01]  /*37c0*/  STS.U16 [R9+UR7+0x1780], R230 ;  /* 0x001780e609007988 */ /* 0x000fe20008000407 */
[----:B------:R-:W-:Y:S02]  /*37d0*/  LEA R196, P1, R7, R173, 0x1 ;  /* 0x000000ad07c47211 */ /* 0x000fe400078208ff */
[----:B------:R-:W-:Y:S01]  /*37e0*/  LEA R3, R21, R8, 0x1 ;  /* 0x0000000815037211 */ /* 0x000fe200078e08ff */
[----:B------:R-:W-:Y:S01]  /*37f0*/  STS.U16 [R9+UR7+0x1b80], R238 ;  /* 0x001b80ee09007988 */ /* 0x000fe20008000407 */
[----:B------:R-:W-:Y:S01]  /*3800*/  LEA.HI.X.SX32 R199, R6, R13, 0x1, P3 ;  /* 0x0000000d06c77211 */ /* 0x000fe200018f0eff */
[----:B------:R-:W0:Y:S01]  /*3810*/  LDC R21, c[0x0][0x3c4] ;  /* 0x0000f100ff157b82 */ /* 0x000e220000000800 */
[----:B---3--:R-:W-:Y:S01]  /*3820*/  LEA R2, R10, R3, 0x1 ;  /* 0x000000030a027211 */ /* 0x008fe200078e08ff */
[----:B------:R-:W-:Y:S01]  /*3830*/  STS.U16 [R9+UR7+0x1f80], R246 ;  /* 0x001f80f609007988 */ /* 0x000fe20008000407 */
[----:B------:R-:W-:-:S02]  /*3840*/  LEA.HI.X.SX32 R201, R5, R13, 0x1, P2 ;  /* 0x0000000d05c97211 */ /* 0x000fc400010f0eff */
[----:B------:R-:W-:Y:S01]  /*3850*/  LEA R192, P3, R3, R173, 0x1 ;  /* 0x000000ad03c07211 */ /* 0x000fe200078608ff */
[----:B------:R-:W-:Y:S01]  /*3860*/  STS.U16 [R9+UR7+0x2380], R208 ;  /* 0x002380d009007988 */ /* 0x000fe20008000407 */
[----:B------:R-:W-:Y:S02]  /*3870*/  LEA.HI.X.SX32 R197, R7, R13, 0x1, P1 ;  /* 0x0000000d07c57211 */ /* 0x000fe400008f0eff */
[C---:B----4-:R-:W-:Y:S01]  /*3880*/  LEA R190, P1, R2.reuse, R173, 0x1 ;  /* 0x000000ad02be7211 */ /* 0x050fe200078208ff */
[----:B------:R-:W-:Y:S01]  /*3890*/  STS.U16 [R9+UR7+0x3f80], R180 ;  /* 0x003f80b409007988 */ /* 0x000fe20008000407 */
[-C--:B------:R-:W-:Y:S01]  /*38a0*/  LEA.HI.X.SX32 R193, R3, R13.reuse, 0x1, P3 ;  /* 0x0000000d03c17211 */ /* 0x080fe200018f0eff */
[----:B------:R-:W3:Y:S01]  /*38b0*/  LDC R7, c[0x0][0x3d8] ;  /* 0x0000f600ff077b82 */ /* 0x000ee20000000800 */
[----:B------:R-:W-:Y:S01]  /*38c0*/  LEA.HI.X.SX32 R191, R2, R13, 0x1, P1 ;  /* 0x0000000d02bf7211 */ /* 0x000fe200008f0eff */
[----:B------:R-:W-:Y:S01]  /*38d0*/  STS.U16 [R9+UR7+0x2780], R236 ;  /* 0x002780ec09007988 */ /* 0x000fe20008000407 */
[----:B------:R-:W-:-:S03]  /*38e0*/  LEA R194, P2, R8, R173, 0x1 ;  /* 0x000000ad08c27211 */ /* 0x000fc600078408ff */
[----:B------:R-:W-:Y:S01]  /*38f0*/  STS.U16 [R9+UR7+0x2b80], R240 ;  /* 0x002b80f009007988 */ /* 0x000fe20008000407 */
[----:B------:R-:W-:-:S03]  /*3900*/  LEA.HI.X.SX32 R195, R8, R13, 0x1, P2 ;  /* 0x0000000d08c37211 */ /* 0x000fc600010f0eff */
[----:B------:R-:W-:Y:S04]  /*3910*/  STS.U16 [R9+UR7+0x2f80], R242 ;  /* 0x002f80f209007988 */ /* 0x000fe80008000407 */
[----:B------:R-:W-:Y:S04]  /*3920*/  STS.U16 [R9+UR7+0x3380], R244 ;  /* 0x003380f409007988 */ /* 0x000fe80008000407 */
[----:B------:R-:W-:Y:S04]  /*3930*/  STS.U16 [R9+UR7+0x3780], R248 ;  /* 0x003780f809007988 */ /* 0x000fe80008000407 */
[----:B------:R4:W-:Y:S01]  /*3940*/  STS.U16 [R9+UR7+0x3b80], R250 ;  /* 0x003b80fa09007988 */ /* 0x0009e20008000407 */
[----:B------:R-:W-:Y:S01]  /*3950*/  STTM.x128 tmem[UR9], RZ ;  /* 0x000000ff000079ed */ /* 0x000fe200083c0009 */
[----:B------:R-:W0:Y:S01]  /*3960*/  FENCE.VIEW.ASYNC.T ;  /* 0x00000000000073c6 */ /* 0x000e220000000200 */
[----:B----4-:R-:W-:-:S02]  /*3970*/  LEA R9, R15, R2, 0x1 ;  /* 0x000000020f097211 */ /* 0x010fc400078e08ff */
[----:B------:R-:W-:Y:S02]  /*3980*/  PRMT R15, RZ, 0x7610, R15 ;  /* 0x00007610ff0f7816 */ /* 0x000fe4000000000f */
[----:B------:R-:W-:Y:S02]  /*3990*/  LEA R10, R14, R9, 0x1 ;  /* 0x000000090e0a7211 */ /* 0x000fe400078e08ff */
[-C--:B------:R-:W-:Y:S02]  /*39a0*/  LEA R188, P2, R9, R173.reuse, 0x1 ;  /* 0x000000ad09bc7211 */ /* 0x080fe400078408ff */
[----:B-1----:R-:W-:Y:S02]  /*39b0*/  LEA R4, R17, R10, 0x1 ;  /* 0x0000000a11047211 */ /* 0x002fe400078e08ff */
[----:B------:R-:W-:Y:S02]  /*39c0*/  LEA R186, P3, R10, R173, 0x1 ;  /* 0x000000ad0aba7211 */ /* 0x000fe400078608ff */
[----:B------:R-:W-:-:S02]  /*39d0*/  LEA R5, R19, R4, 0x1 ;  /* 0x0000000413057211 */ /* 0x000fc400078e08ff */
[----:B------:R-:W-:Y:S02]  /*39e0*/  LEA R184, P1, R4, R173, 0x1 ;  /* 0x000000ad04b87211 */ /* 0x000fe400078208ff */
[----:B0-----:R-:W-:Y:S02]  /*39f0*/  LEA R3, R12, R5, 0x1 ;  /* 0x000000050c037211 */ /* 0x001fe400078e08ff */
[----:B------:R-:W-:Y:S02]  /*3a00*/  LEA.HI.X.SX32 R185, R4, R13, 0x1, P1 ;  /* 0x0000000d04b97211 */ /* 0x000fe400008f0eff */
[----:B------:R-:W-:Y:S02]  /*3a10*/  LEA R6, R16, R3, 0x1 ;  /* 0x0000000310067211 */ /* 0x000fe400078e08ff */
[----:B------:R-:W-:Y:S02]  /*3a20*/  LEA.HI.X.SX32 R189, R9, R13, 0x1, P2 ;  /* 0x0000000d09bd7211 */ /* 0x000fe400010f0eff */
[----:B------:R-:W-:Y:S01]  /*3a30*/  LEA R178, P1, R6, R173, 0x1 ;  /* 0x000000ad06b27211 */ /* 0x000fe200078208ff */
[----:B------:R-:W0:Y:S01]  /*3a40*/  LDC R9, c[0x0][0x3d8] ;  /* 0x0000f600ff097b82 */ /* 0x000e220000000800 */
[----:B------:R-:W-:-:S02]  /*3a50*/  LEA R2, R21, R6, 0x1 ;  /* 0x0000000615027211 */ /* 0x000fc400078e08ff */
[----:B------:R-:W-:Y:S02]  /*3a60*/  LEA.HI.X.SX32 R179, R6, R13, 0x1, P1 ;  /* 0x0000000d06b37211 */ /* 0x000fe400008f0eff */
[----:B------:R-:W-:Y:S02]  /*3a70*/  LOP3.LUT P1, RZ, R43, 0xff, RZ, 0xc0, !PT ;  /* 0x000000ff2bff7812 */ /* 0x000fe4000782c0ff */
[----:B------:R-:W-:Y:S02]  /*3a80*/  LEA R182, P2, R5, R173, 0x1 ;  /* 0x000000ad05b67211 */ /* 0x000fe400078408ff */
[----:B------:R-:W-:Y:S02]  /*3a90*/  LEA.HI.X.SX32 R187, R10, R13, 0x1, P3 ;  /* 0x0000000d0abb7211 */ /* 0x000fe400018f0eff */
[----:B------:R-:W-:Y:S02]  /*3aa0*/  LEA R180, P3, R3, R173, 0x1 ;  /* 0x000000ad03b47211 */ /* 0x000fe400078608ff */
[----:B------:R-:W-:-:S02]  /*3ab0*/  LEA R8, R23, R2, 0x1 ;  /* 0x0000000217087211 */ /* 0x000fc400078e08ff */
[----:B------:R-:W-:Y:S02]  /*3ac0*/  LEA.HI.X.SX32 R183, R5, R13, 0x1, P2 ;  /* 0x0000000d05b77211 */ /* 0x000fe400010f0eff */
[----:B------:R-:W-:Y:S01]  /*3ad0*/  LEA R176, P2, R2, R173, 0x1 ;  /* 0x000000ad02b07211 */ /* 0x000fe200078408ff */
[----:B------:R-:W-:Y:S01]  /*3ae0*/  VOTEU.ALL UP0, P1 ;  /* 0x0000000000ff7886 */ /* 0x000fe20000800000 */
[----:B------:R-:W-:Y:S01]  /*3af0*/  VOTEU.ALL UP1, P1 ;  /* 0x0000000000ff7886 */ /* 0x000fe20000820000 */
[----:B------:R-:W-:Y:S01]  /*3b00*/  LEA.HI.X.SX32 R181, R3, R13, 0x1, P3 ;  /* 0x0000000d03b57211 */ /* 0x000fe200018f0eff */
[----:B------:R-:W1:Y:S01]  /*3b10*/  LDC.64 R4, c[0x0][0x390] ;  /* 0x0000e400ff047b82 */ /* 0x000e620000000a00 */
[----:B------:R-:W-:Y:S01]  /*3b20*/  LEA R3, R213, R8, 0x1 ;  /* 0x00000008d5037211 */ /* 0x000fe200078e08ff */
[----:B------:R-:W-:-:S04]  /*3b30*/  @!UP0 UIADD3 UR4, UPT, UPT, -UR20, 0x100000, URZ ;  /* 0x0010000014048890 */ /* 0x000fc8000fffe1ff */
[----:B------:R-:W-:Y:S02]  /*3b40*/  @!UP0 USHF.L.U32 UR5, UR4, 0xb, URZ ;  /* 0x0000000b04058899 */ /* 0x000fe400080006ff */
[----:B------:R-:W-:Y:S01]  /*3b50*/  @!UP0 USHF.L.U32 UR4, UR4, 0x1, URZ ;  /* 0x0000000104048899 */ /* 0x000fe200080006ff */
[----:B------:R-:W-:Y:S01]  /*3b60*/  BAR.SYNC.DEFER_BLOCKING 0x0 ;  /* 0x0000000000007b1d */ /* 0x000fe20000010000 */
[----:B------:R-:W-:Y:S02]  /*3b70*/  LEA.HI.X.SX32 R177, R2, R13, 0x1, P2 ;  /* 0x0000000d02b17211 */ /* 0x000fe400010f0eff */
[----:B------:R-:W-:Y:S02]  /*3b80*/  ISETP.LT.AND P2, PT, RZ, UR15, PT ;  /* 0x0000000fff007c0c */ /* 0x000fe4000bf41270 */
[-C--:B------:R-:W-:Y:S02]  /*3b90*/  LEA R174, P3, R8, R173.reuse, 0x1 ;  /* 0x000000ad08ae7211 */ /* 0x080fe400078608ff */
[----:B------:R-:W-:-:S02]  /*3ba0*/  LEA R172, P4, R3, R173, 0x1 ;  /* 0x000000ad03ac7211 */ /* 0x000fc400078808ff */
[-C--:B------:R-:W-:Y:S02]  /*3bb0*/  LEA.HI.X.SX32 R175, R8, R13.reuse, 0x1, P3 ;  /* 0x0000000d08af7211 */ /* 0x080fe400018f0eff */
[----:B------:R-:W-:Y:S01]  /*3bc0*/  LEA.HI.X.SX32 R173, R3, R13, 0x1, P4 ;  /* 0x0000000d03ad7211 */ /* 0x000fe200020f0eff */
[----:B------:R-:W4:Y:S01]  /*3bd0*/  LDC R8, c[0x0][0x3d8] ;  /* 0x0000f600ff087b82 */ /* 0x000f220000000800 */
[----:B------:R-:W-:Y:S02]  /*3be0*/  PRMT R13, RZ, 0x7610, R13 ;  /* 0x00007610ff0d7816 */ /* 0x000fe4000000000d */
[----:B------:R-:W-:Y:S02]  /*3bf0*/  PRMT R19, RZ, 0x7610, R19 ;  /* 0x00007610ff137816 */ /* 0x000fe40000000013 */
[----:B------:R-:W-:Y:S02]  /*3c00*/  PRMT R21, RZ, 0x7610, R21 ;  /* 0x00007610ff157816 */ /* 0x000fe40000000015 */
[----:B------:R-:W-:-:S02]  /*3c10*/  PRMT R10, RZ, 0x7610, R10 ;  /* 0x00007610ff0a7816 */ /* 0x000fc4000000000a */
[----:B------:R-:W-:Y:S02]  /*3c20*/  PRMT R12, RZ, 0x7610, R12 ;  /* 0x00007610ff0c7816 */ /* 0x000fe4000000000c */
[----:B------:R-:W-:Y:S01]  /*3c30*/  PRMT R14, RZ, 0x7610, R14 ;  /* 0x00007610ff0e7816 */ /* 0x000fe2000000000e */
[----:B------:R-:W0:Y:S02]  /*3c40*/  FENCE.VIEW.ASYNC.S ;  /* 0x00000000000073c6 */ /* 0x000e240000000000 */
[----:B0-----:R0:W0:Y:S02]  /*3c50*/  @!UP1 SYNCS.EXCH.64 URZ, [UR10], UR4 ;  /* 0x000000040aff95b2 */ /* 0x0010240008000100 */
[----:B0-----:R-:W-:Y:S01]  /*3c60*/  BAR.SYNC.DEFER_BLOCKING 0x0 ;  /* 0x0000000000007b1d */ /* 0x001fe20000010000 */
[----:B------:R-:W-:Y:S02]  /*3c70*/  PRMT R16, RZ, 0x7610, R16 ;  /* 0x00007610ff107816 */ /* 0x000fe40000000010 */
[----:B------:R-:W-:-:S02]  /*3c80*/  PRMT R17, RZ, 0x7610, R17 ;  /* 0x00007610ff117816 */ /* 0x000fc40000000011 */
[----:B------:R-:W-:Y:S01]  /*3c90*/  PRMT R23, RZ, 0x7610, R23 ;  /* 0x00007610ff177816 */ /* 0x000fe20000000017 */
[----:B------:R-:W0:Y:S01]  /*3ca0*/  LDCU.64 UR4, c[0x0][0x3d0] ;  /* 0x00007a00ff0477ac */ /* 0x000e220008000a00 */
[----:B------:R-:W2:Y:S04]  /*3cb0*/  @P2 LDG.E.U16 R13, desc[UR16][R202.64] ;  /* 0x00000010ca0d2981 */ /* 0x000ea8000c1e1500 */
        /* <DEDUP_REMOVED lines=14> */
[----:B------:R-:W2:Y:S01]  /*3da0*/  @P2 LDG.E.U16 R35, desc[UR16][R172.64] ;  /* 0x00000010ac232981 */ /* 0x000ea2000c1e1500 */
[C---:B------:R-:W-:Y:S01]  /*3db0*/  LOP3.LUT R2, R43.reuse, 0x1f, RZ, 0xc0, !PT ;  /* 0x0000001f2b027812 */ /* 0x040fe200078ec0ff */
[----:B0-----:R-:W-:Y:S01]  /*3dc0*/  UIMAD UR4, UR11, UR4, URZ ;  /* 0x000000040b0472a4 */ /* 0x001fe2000f8e02ff */
[----:B------:R-:W-:Y:S01]  /*3dd0*/  SHF.R.S32.HI R6, RZ, 0x7, R43 ;  /* 0x00000007ff067819 */ /* 0x000fe2000001142b */
[----:B------:R-:W0:Y:S01]  /*3de0*/  LDCU UR11, c[0x0][0x3d8] ;  /* 0x00007b00ff0b77ac */ /* 0x000e220008000800 */
[----:B------:R-:W-:Y:S01]  /*3df0*/  SHF.L.U32 R134, R43, 0x6, RZ ;  /* 0x000000062b867819 */ /* 0x000fe200000006ff */
[----:B------:R-:W-:Y:S01]  /*3e00*/  IMAD R2, R2, UR5, RZ ;  /* 0x0000000502027c24 */ /* 0x000fe2000f8e02ff */
[----:B------:R-:W-:Y:S01]  /*3e10*/  SGXT R6, R6, 0x1 ;  /* 0x000000010606781a */ /* 0x000fe20000000200 */
[----:B------:R-:W-:Y:S01]  /*3e20*/  USHF.L.U32 UR5, UR4, 0x1, URZ ;  /* 0x0000000104057899 */ /* 0x000fe200080006ff */
[----:B------:R-:W-:Y:S01]  /*3e30*/  IMAD R9, R9, UR12, RZ ;  /* 0x0000000c09097c24 */ /* 0x000fe2000f8e02ff */
[----:B------:R-:W-:Y:S01]  /*3e40*/  VOTEU.ALL UP1, P1 ;  /* 0x0000000000ff7886 */ /* 0x000fe20000820000 */
[C---:B------:R-:W-:Y:S01]  /*3e50*/  SHF.L.U32 R3, R2.reuse, 0x1, RZ ;  /* 0x0000000102037819 */ /* 0x040fe200000006ff */
[----:B------:R-:W-:Y:S01]  /*3e60*/  IMAD.HI R2, R2, 0x2, RZ ;  /* 0x0000000202027827 */ /* 0x000fe200078e02ff */
[----:B------:R-:W-:-:S02]  /*3e70*/  LOP3.LUT R11, R11, 0x90, R6, 0x78, !PT ;  /* 0x000000900b0b7812 */ /* 0x000fc400078e7806 */
[----:B-1----:R-:W-:Y:S01]  /*3e80*/  IADD3 R147, P3, P4, R3, UR5, R4 ;  /* 0x0000000503937c10 */ /* 0x002fe2000fc7e004 */
[----:B------:R-:W-:Y:S01]  /*3e90*/  UIMAD.WIDE UR4, UR4, 0x2, URZ ;  /* 0x00000002040478a5 */ /* 0x000fe2000f8e02ff */
[----:B------:R-:W1:Y:S01]  /*3ea0*/  LDC R3, c[0x0][0x3d8] ;  /* 0x0000f600ff037b82 */ /* 0x000e620000000800 */
[----:B------:R-:W-:Y:S01]  /*3eb0*/  LOP3.LUT R134, R11, 0x1000, R134, 0xf8, !PT ;  /* 0x000010000b867812 */ /* 0x000fe200078ef886 */
[----:B------:R-:W-:Y:S01]  /*3ec0*/  UIADD3 UR4, UPT, UPT, UR6, 0x18, URZ ;  /* 0x0000001806047890 */ /* 0x000fe2000fffe0ff */
[----:B------:R-:W-:Y:S02]  /*3ed0*/  PRMT R36, RZ, 0x7610, R36 ;  /* 0x00007610ff247816 */ /* 0x000fe40000000024 */
[----:B------:R-:W-:Y:S01]  /*3ee0*/  IADD3.X R11, PT, PT, R2, UR5, R5, P3, P4 ;  /* 0x00000005020b7c10 */ /* 0x000fe20009fe8405 */
[----:B------:R-:W-:Y:S01]  /*3ef0*/  UIADD3 UR5, UPT, UPT, UR6, 0x38, URZ ;  /* 0x0000003806057890 */ /* 0x000fe2000fffe0ff */
[----:B------:R-:W-:Y:S01]  /*3f00*/  SHF.R.U32.HI R2, RZ, 0x5, R43 ;  /* 0x00000005ff027819 */ /* 0x000fe2000001162b */
[----:B------:R-:W4:Y:S01]  /*3f10*/  LDC R4, c[0x0][0x3d8] ;  /* 0x0000f600ff047b82 */ /* 0x000f220000000800 */
[----:B------:R-:W-:-:S02]  /*3f20*/  LOP3.LUT R212, R134, 0x20, RZ, 0x3c, !PT ;  /* 0x0000002086d47812 */ /* 0x000fc400078e3cff */
[----:B------:R-:W-:Y:S01]  /*3f30*/  SGXT.U32 R2, R2, 0x3 ;  /* 0x000000030202781a */ /* 0x000fe20000000000 */
[----:B---3--:R-:W-:Y:S01]  /*3f40*/  IMAD R7, R7, UR5, RZ ;  /* 0x0000000507077c24 */ /* 0x008fe2000f8e02ff */
[C---:B------:R-:W-:Y:S02]  /*3f50*/  LOP3.LUT R211, R134.reuse, 0x40, RZ, 0x3c, !PT ;  /* 0x0000004086d37812 */ /* 0x040fe400078e3cff */
[----:B------:R-:W-:Y:S01]  /*3f60*/  LOP3.LUT R210, R134, 0x60, RZ, 0x3c, !PT ;  /* 0x0000006086d27812 */ /* 0x000fe200078e3cff */
[----:B------:R-:W3:Y:S01]  /*3f70*/  LDC R6, c[0x0][0x3d8] ;  /* 0x0000f600ff067b82 */ /* 0x000ee20000000800 */
[----:B0-----:R-:W-:Y:S01]  /*3f80*/  IMAD R2, R2, UR11, RZ ;  /* 0x0000000b02027c24 */ /* 0x001fe2000f8e02ff */
[----:B------:R-:W-:Y:S01]  /*3f90*/  UIADD3 UR11, UPT, UPT, UR6, 0x58, URZ ;  /* 0x00000058060b7890 */ /* 0x000fe2000fffe0ff */
[----:B------:R-:W-:Y:S02]  /*3fa0*/  PRMT R38, RZ, 0x7610, R38 ;  /* 0x00007610ff267816 */ /* 0x000fe40000000026 */
[----:B------:R-:W-:-:S02]  /*3fb0*/  PRMT R40, RZ, 0x7610, R40 ;  /* 0x00007610ff287816 */ /* 0x000fc40000000028 */
[----:B------:R-:W-:Y:S01]  /*3fc0*/  LEA R206, P3, R2, R147, 0x1 ;  /* 0x0000009302ce7211 */ /* 0x000fe200078608ff */
[----:B------:R-:W0:Y:S01]  /*3fd0*/  LDC R43, c[0x0][0x3d8] ;  /* 0x0000f600ff2b7b82 */ /* 0x000e220000000800 */
[----:B-1----:R-:W-:Y:S01]  /*3fe0*/  LEA R3, R3, R2, 0x3 ;  /* 0x0000000203037211 */ /* 0x002fe200078e18ff */
[----:B----4-:R-:W-:Y:S01]  /*3ff0*/  IMAD R8, R8, UR11, RZ ;  /* 0x0000000b08087c24 */ /* 0x010fe2000f8e02ff */
[----:B------:R-:W-:Y:S01]  /*4000*/  LEA.HI.X.SX32 R207, R2, R11, 0x1, P3 ;  /* 0x0000000b02cf7211 */ /* 0x000fe200018f0eff */
[----:B------:R-:W-:Y:S01]  /*4010*/  UIADD3 UR11, UPT, UPT, UR8, 0x100, URZ ;  /* 0x00000100080b7890 */ /* 0x000fe2000fffe0ff */
[-C--:B------:R-:W-:Y:S02]  /*4020*/  LEA R204, P5, R3, R147.reuse, 0x1 ;  /* 0x0000009303cc7211 */ /* 0x080fe400078a08ff */
[----:B------:R-:W-:Y:S01]  /*4030*/  LEA R160, P3, R7, R147, 0x1 ;  /* 0x0000009307a07211 */ /* 0x000fe200078608ff */
[----:B------:R-:W-:Y:S01]  /*4040*/  UIADD3 UR12, UPT, UPT, UR14, UR11, URZ ;  /* 0x0000000b0e0c7290 */ /* 0x000fe2000fffe0ff */
[----:B------:R-:W-:-:S02]  /*4050*/  LEA R4, R4, R3, 0x3 ;  /* 0x0000000304047211 */ /* 0x000fc400078e18ff */
[----:B------:R-:W-:Y:S01]  /*4060*/  LEA.HI.X.SX32 R205, R3, R11, 0x1, P5 ;  /* 0x0000000b03cd7211 */ /* 0x000fe200028f0eff */
[----:B------:R-:W-:Y:S01]  /*4070*/  ULEA UR12, UR18, UR12, 0x3 ;  /* 0x0000000c120c7291 */ /* 0x000fe2000f8e18ff */
[----:B------:R-:W-:Y:S02]  /*4080*/  LEA R170, P6, R4, R147, 0x1 ;  /* 0x0000009304aa7211 */ /* 0x000fe400078c08ff */
[-C--:B------:R-:W-:Y:S01]  /*4090*/  LEA.HI.X.SX32 R161, R7, R11.reuse, 0x1, P3 ;  /* 0x0000000b07a17211 */ /* 0x080fe200018f0eff */
[----:B---3--:R-:W-:Y:S01]  /*40a0*/  IMAD R5, R6, UR4, RZ ;  /* 0x0000000406057c24 */ /* 0x008fe2000f8e02ff */
[----:B------:R-:W-:Y:S02]  /*40b0*/  LEA R6, R37, R4, 0x4 ;  /* 0x0000000425067211 */ /* 0x000fe400078e20ff */
[----:B------:R-:W-:Y:S02]  /*40c0*/  LEA.HI.X.SX32 R171, R4, R11, 0x1, P6 ;  /* 0x0000000b04ab7211 */ /* 0x000fe400030f0eff */
[----:B------:R-:W-:-:S02]  /*40d0*/  LEA R2, R39, R6, 0x3 ;  /* 0x0000000627027211 */ /* 0x000fc400078e18ff */
[-C--:B------:R-:W-:Y:S02]  /*40e0*/  LEA R166, P6, R6, R147.reuse, 0x1 ;  /* 0x0000009306a67211 */ /* 0x080fe400078c08ff */
[----:B------:R-:W-:Y:S02]  /*40f0*/  LEA R3, R41, R2, 0x3 ;  /* 0x0000000229037211 */ /* 0x000fe400078e18ff */
[C---:B------:R-:W-:Y:S02]  /*4100*/  LEA R168, P4, R5.reuse, R147, 0x1 ;  /* 0x0000009305a87211 */ /* 0x040fe400078808ff */
[----:B--2---:R-:W-:Y:S02]  /*4110*/  LEA R4, R18, R3, 0x4 ;  /* 0x0000000312047211 */ /* 0x004fe400078e20ff */
[-C--:B------:R-:W-:Y:S02]  /*4120*/  LEA.HI.X.SX32 R167, R6, R11.reuse, 0x1, P6 ;  /* 0x0000000b06a77211 */ /* 0x080fe400030f0eff */
[----:B------:R-:W-:-:S02]  /*4130*/  LEA.HI.X.SX32 R169, R5, R11, 0x1, P4 ;  /* 0x0000000b05a97211 */ /* 0x000fc400020f0eff */
[CC--:B------:R-:W-:Y:S02]  /*4140*/  LEA R164, P6, R2.reuse, R147.reuse, 0x1 ;  /* 0x0000009302a47211 */ /* 0x0c0fe400078c08ff */
[----:B0-----:R-:W-:Y:S02]  /*4150*/  LEA R5, R43, R4, 0x3 ;  /* 0x000000042b057211 */ /* 0x001fe400078e18ff */
[C---:B------:R-:W-:Y:S02]  /*4160*/  LEA R162, P3, R3.reuse, R147, 0x1 ;  /* 0x0000009303a27211 */ /* 0x040fe400078608ff */
[----:B------:R-:W-:Y:S02]  /*4170*/  LEA.HI.X.SX32 R165, R2, R11, 0x1, P6 ;  /* 0x0000000b02a57211 */ /* 0x000fe400030f0eff */
[----:B------:R-:W-:Y:S02]  /*4180*/  LEA R2, R20, R5, 0x3 ;  /* 0x0000000514027211 */ /* 0x000fe400078e18ff */
[----:B------:R-:W-:-:S02]  /*4190*/  LEA.HI.X.SX32 R163, R3, R11, 0x1, P3 ;  /* 0x0000000b03a37211 */ /* 0x000fc400018f0eff */
[----:B------:R-:W-:Y:S02]  /*41a0*/  LEA R156, P3, R5, R147, 0x1 ;  /* 0x00000093059c7211 */ /* 0x000fe400078608ff */
[----:B------:R-:W-:Y:S01]  /*41b0*/  LEA R6, R45, R2, 0x4 ;  /* 0x000000022d067211 */ /* 0x000fe200078e20ff */
[----:B------:R-:W-:-:S04]  /*41c0*/  @!UP0 UIADD3 UR4, UPT, UPT, -UR20, 0x100000, URZ ;  /* 0x0010000014048890 */ /* 0x000fc8000fffe1ff */
[----:B------:R-:W-:Y:S02]  /*41d0*/  @!UP0 USHF.L.U32 UR5, UR4, 0xb, URZ ;  /* 0x0000000b04058899 */ /* 0x000fe400080006ff */
[----:B------:R-:W-:Y:S01]  /*41e0*/  @!UP0 USHF.L.U32 UR4, UR4, 0x1, URZ ;  /* 0x0000000104048899 */ /* 0x000fe200080006ff */
[----:B------:R-:W-:Y:S02]  /*41f0*/  LEA.HI.X.SX32 R157, R5, R11, 0x1, P3 ;  /* 0x0000000b059d7211 */ /* 0x000fe400018f0eff */
[----:B------:R-:W-:Y:S01]  /*4200*/  LEA R150, P3, R6, R147, 0x1 ;  /* 0x0000009306967211 */ /* 0x000fe200078608ff */
[----:B------:R-:W-:-:S04]  /*4210*/  @!UP0 UIADD3 UR20, UPT, UPT, -UR20, 0x100000, URZ ;  /* 0x0010000014148890 */ /* 0x000fc8000fffe1ff */
[----:B------:R-:W-:Y:S02]  /*4220*/  @!UP0 USHF.L.U32 UR21, UR20, 0xb, URZ ;  /* 0x0000000b14158899 */ /* 0x000fe400080006ff */
[----:B------:R-:W-:Y:S01]  /*4230*/  @!UP0 USHF.L.U32 UR20, UR20, 0x1, URZ ;  /* 0x0000000114148899 */ /* 0x000fe200080006ff */
[----:B------:R-:W-:Y:S02]  /*4240*/  LEA.HI.X.SX32 R151, R6, R11, 0x1, P3 ;  /* 0x0000000b06977211 */ /* 0x000fe400018f0eff */
[----:B------:R-:W-:Y:S02]  /*4250*/  ISETP.EQ.U32.AND P3, PT, RZ, UR6, P2 ;  /* 0x00000006ff007c0c */ /* 0x000fe40009762070 */
[-C--:B------:R-:W-:Y:S01]  /*4260*/  LEA R152, P5, R8, R147.reuse, 0x1 ;  /* 0x0000009308987211 */ /* 0x080fe200078a08ff */
[----:B------:R0:W1:Y:S01]  /*4270*/  @!UP1 SYNCS.EXCH.64 URZ, [UR7+0x16008], UR4 ;  /* 0x0160080407ff95b2 */ /* 0x0000620008000100 */
[----:B------:R-:W-:Y:S01]  /*4280*/  LEA R158, P6, R4, R147, 0x1 ;  /* 0x00000093049e7211 */ /* 0x000fe200078c08ff */
[----:B------:R-:W-:Y:S01]  /*4290*/  VOTEU.ALL UP1, P1 ;  /* 0x0000000000ff7886 */ /* 0x000fe20000820000 */
[----:B------:R-:W-:-:S02]  /*42a0*/  LEA R3, R47, R6, 0x3 ;  /* 0x000000062f037211 */ /* 0x000fc400078e18ff */
[-C--:B------:R-:W-:Y:S02]  /*42b0*/  LEA.HI.X.SX32 R153, R8, R11.reuse, 0x1, P5 ;  /* 0x0000000b08997211 */ /* 0x080fe400028f0eff */
[----:B------:R-:W-:Y:S02]  /*42c0*/  LEA.HI.X.SX32 R159, R4, R11, 0x1, P6 ;  /* 0x0000000b049f7211 */ /* 0x000fe400030f0eff */
[----:B------:R-:W-:Y:S02]  /*42d0*/  LEA R154, P5, R2, R147, 0x1 ;  /* 0x00000093029a7211 */ /* 0x000fe400078a08ff */
[----:B------:R-:W-:Y:S01]  /*42e0*/  LEA R4, R22, R3, 0x3 ;  /* 0x0000000316047211 */ /* 0x000fe200078e18ff */
[----:B0-----:R-:W-:Y:S01]  /*42f0*/  UIADD3 UR4, UPT, UPT, UR7, 0x12000, URZ ;  /* 0x0001200007047890 */ /* 0x001fe2000fffe0ff */
[----:B------:R-:W-:Y:S02]  /*4300*/  LEA.HI.X.SX32 R155, R2, R11, 0x1, P5 ;  /* 0x0000000b029b7211 */ /* 0x000fe400028f0eff */
[----:B------:R-:W-:-:S02]  /*4310*/  LEA R144, P4, R9, R147, 0x1 ;  /* 0x0000009309907211 */ /* 0x000fc400078808ff */
[CC--:B------:R-:W-:Y:S02]  /*4320*/  LEA R148, P5, R3.reuse, R147.reuse, 0x1 ;  /* 0x0000009303947211 */ /* 0x0c0fe400078a08ff */
[C---:B------:R-:W-:Y:S02]  /*4330*/  LEA R146, P6, R4.reuse, R147, 0x1 ;  /* 0x0000009304927211 */ /* 0x040fe400078c08ff */
[-C--:B------:R-:W-:Y:S02]  /*4340*/  LEA.HI.X.SX32 R149, R3, R11.reuse, 0x1, P5 ;  /* 0x0000000b03957211 */ /* 0x080fe400028f0eff */
[-C--:B------:R-:W-:Y:S02]  /*4350*/  LEA.HI.X.SX32 R147, R4, R11.reuse, 0x1, P6 ;  /* 0x0000000b04937211 */ /* 0x080fe400030f0eff */
[----:B------:R-:W-:Y:S02]  /*4360*/  LEA.HI.X.SX32 R145, R9, R11, 0x1, P4 ;  /* 0x0000000b09917211 */ /* 0x000fe400020f0eff */
[----:B------:R-:W-:-:S02]  /*4370*/  PRMT R42, RZ, 0x7610, R42 ;  /* 0x00007610ff2a7816 */ /* 0x000fc4000000002a */
[----:B------:R-:W-:Y:S02]  /*4380*/  PRMT R44, RZ, 0x7610, R44 ;  /* 0x00007610ff2c7816 */ /* 0x000fe4000000002c */
[----:B------:R-:W-:Y:S02]  /*4390*/  PRMT R46, RZ, 0x7610, R46 ;  /* 0x00007610ff2e7816 */ /* 0x000fe4000000002e */
[----:B------:R-:W-:Y:S02]  /*43a0*/  PRMT R48, RZ, 0x7610, R48 ;  /* 0x00007610ff307816 */ /* 0x000fe40000000030 */
[----:B------:R-:W-:Y:S02]  /*43b0*/  PRMT R50, RZ, 0x7610, R50 ;  /* 0x00007610ff327816 */ /* 0x000fe40000000032 */
[----:B------:R-:W-:Y:S02]  /*43c0*/  PRMT R52, RZ, 0x7610, R52 ;  /* 0x00007610ff347816 */ /* 0x000fe40000000034 */
[----:B------:R-:W-:-:S02]  /*43d0*/  PRMT R54, RZ, 0x7610, R54 ;  /* 0x00007610ff367816 */ /* 0x000fc40000000036 */
[----:B------:R-:W-:Y:S02]  /*43e0*/  PRMT R56, RZ, 0x7610, R56 ;  /* 0x00007610ff387816 */ /* 0x000fe40000000038 */
[----:B------:R-:W-:Y:S02]  /*43f0*/  PRMT R138, RZ, 0x7610, R138 ;  /* 0x00007610ff8a7816 */ /* 0x000fe4000000008a */
[----:B------:R-:W-:Y:S02]  /*4400*/  PRMT R140, RZ, 0x7610, R140 ;  /* 0x00007610ff8c7816 */ /* 0x000fe4000000008c */
[----:B------:R-:W-:Y:S02]  /*4410*/  PRMT R142, RZ, 0x7610, R142 ;  /* 0x00007610ff8e7816 */ /* 0x000fe4000000008e */
[----:B------:R-:W-:Y:S02]  /*4420*/  PRMT R208, RZ, 0x7610, R208 ;  /* 0x00007610ffd07816 */ /* 0x000fe400000000d0 */
[----:B------:R-:W-:Y:S01]  /*4430*/  PRMT R214, RZ, 0x7610, R214 ;  /* 0x00007610ffd67816 */ /* 0x000fe200000000d6 */
[----:B------:R0:W-:Y:S04]  /*4440*/  STS.U16 [R134+UR7+0x10000], R13 ;  /* 0x0100000d86007988 */ /* 0x0001e80008000407 */
        /* <DEDUP_REMOVED lines=14> */
[----:B------:R0:W-:Y:S01]  /*4530*/  STS.U16 [R210+UR7+0x10f00], R35 ;  /* 0x010f0023d2007988 */ /* 0x0001e20008000407 */
[----:B-1----:R1:W-:Y:S06]  /*4540*/  MEMBAR.ALL.CTA ;  /* 0x0000000000007992 */ /* 0x0023ec0000008000 */
[----:B-1----:R-:W-:Y:S04]  /*4550*/  FENCE.VIEW.ASYNC.S ;  /* 0x00000000000073c6 */ /* 0x002fe80000000000 */
[----:B------:R-:W1:Y:S02]  /*4560*/  FENCE.VIEW.ASYNC.S ;  /* 0x00000000000073c6 */ /* 0x000e640000000000 */
[----:B-1----:R0:W1:Y:S02]  /*4570*/  @!UP1 SYNCS.EXCH.64 URZ, [UR7+0x12000], UR20 ;  /* 0x0120001407ff95b2 */ /* 0x0020640008000100 */
[----:B-1----:R-:W-:Y:S06]  /*4580*/  BAR.SYNC.DEFER_BLOCKING 0x0 ;  /* 0x0000000000007b1d */ /* 0x002fec0000010000 */
[----:B0-----:R-:W-:Y:S05]  /*4590*/  @!P3 BRA `(.L_x_6) ;  /* 0x00000004004cb947 */ /* 0x001fea0003800000 */
[----:B------:R-:W-:Y:S02]  /*45a0*/  USHF.R.U32.HI UR46, URZ, 0x4, UR7 ;  /* 0x00000004ff2e7899 */ /* 0x000fe40008011607 */
[----:B------:R-:W-:Y:S02]  /*45b0*/  UIADD3 UR29, UPT, UPT, UR7, 0x10000, URZ ;  /* 0x00010000071d7890 */ /* 0x000fe4000fffe0ff */
[----:B------:R-:W-:Y:S02]  /*45c0*/  USGXT.U32 UR46, UR46, 0xe ;  /* 0x0000000e2e2e789a */ /* 0x000fe40008000000 */
[----:B------:R-:W-:Y:S02]  /*45d0*/  USHF.R.U32.HI UR29, URZ, 0x4, UR29 ;  /* 0x00000004ff1d7899 */ /* 0x000fe4000801161d */
[----:B------:R-:W-:Y:S02]  /*45e0*/  UIADD3 UR54, UP1, UPT, UR46, 0x4000080, URZ ;  /* 0x040000802e367890 */ /* 0x000fe4000ff3e0ff */
[----:B------:R-:W-:Y:S01]  /*45f0*/  USGXT.U32 UR52, UR29, 0xe ;  /* 0x0000000e1d34789a */ /* 0x000fe20008000000 */
[----:B------:R-:W-:Y:S01]  /*4600*/  UMOV UR5, URZ ;  /* 0x000000ff00057c82 */ /* 0x000fe20008000000 */
[----:B------:R-:W-:Y:S01]  /*4610*/  UMOV UR28, URZ ;  /* 0x000000ff001c7c82 */ /* 0x000fe20008000000 */
[----:B------:R-:W-:-:S02]  /*4620*/  UIADD3.X UR55, UPT, UPT, UR5, 0x40004040, URZ, UP1, !UPT ;  /* 0x4000404005377890 */ /* 0x000fc40008ffe4ff */
[----:B------:R-:W-:Y:S02]  /*4630*/  UIADD3 UR48, UP1, UPT, UR52, 0x2, URZ ;  /* 0x0000000234307890 */ /* 0x000fe4000ff3e0ff */
[----:B------:R-:W-:Y:S02]  /*4640*/  ULOP3.LUT UR46, UR46, 0x4000000, URZ, 0xfc, !UPT ;  /* 0x040000002e2e7892 */ /* 0x000fe4000f8efcff */
[----:B------:R-:W-:Y:S02]  /*4650*/  UIADD3.X UR49, UPT, UPT, UR28, 0x40004040, URZ, UP1, !UPT ;  /* 0x400040401c317890 */ /* 0x000fe40008ffe4ff */
[----:B------:R-:W-:Y:S02]  /*4660*/  UIADD3.64 UR38, UPT, UPT, UR54, 0x80, URZ ;  /* 0x0000008036267897 */ /* 0x000fe4000fffe0ff */
[----:B------:R-:W-:Y:S02]  /*4670*/  UIADD3.64 UR44, UPT, UPT, UR48, 0x2, URZ ;  /* 0x00000002302c7897 */ /* 0x000fe4000fffe0ff */
[----:B------:R-:W-:-:S02]  /*4680*/  UIADD3.64 UR30, UPT, UPT, UR54, 0x100, URZ ;  /* 0x00000100361e7897 */ /* 0x000fc4000fffe0ff */
[----:B------:R-:W-:Y:S01]  /*4690*/  UIADD3.64 UR40, UPT, UPT, UR48, 0x4, URZ ;  /* 0x0000000430287897 */ /* 0x000fe2000fffe0ff */
[----:B------:R-:W-:Y:S01]  /*46a0*/  UMOV UR24, 0x0 ;  /* 0x0000000000187882 */ /* 0x000fe20000000000 */
[----:B------:R-:W-:Y:S01]  /*46b0*/  UMOV UR25, 0x8088010 ;  /* 0x0808801000197882 */ /* 0x000fe20000000000 */
[----:B------:R-:W-:Y:S01]  /*46c0*/  UMOV UR53, 0x40004040 ;  /* 0x4000404000357882 */ /* 0x000fe20000000000 */
[----:B------:R-:W-:Y:S01]  /*46d0*/  UIADD3.64 UR68, UPT, UPT, UR54, 0x180, URZ ;  /* 0x0000018036447897 */ /* 0x000fe2000fffe0ff */
[----:B------:R-:W-:Y:S01]  /*46e0*/  UMOV UR47, 0x40004040 ;  /* 0x40004040002f7882 */ /* 0x000fe20000000000 */
[----:B------:R-:W-:Y:S01]  /*46f0*/  UIADD3.64 UR36, UPT, UPT, UR48, 0xfe, URZ ;  /* 0x000000fe30247897 */ /* 0x000fe2000fffe0ff */
[----:B------:R0:W-:Y:S01]  /*4700*/  UTCHMMA gdesc[UR46], gdesc[UR52], tmem[UR11], tmem[UR24], idesc[UR25], !UPT ;  /* 0x00ff18342e0075ea */ /* 0x0001e2000f80000b */
[----:B------:R-:W-:Y:S02]  /*4710*/  UIADD3.64 UR64, UPT, UPT, UR54, 0x200, URZ ;  /* 0x0000020036407897 */ /* 0x000fe4000fffe0ff */
[----:B------:R-:W-:-:S02]  /*4720*/  UIADD3.64 UR32, UPT, UPT, UR48, 0x100, URZ ;  /* 0x0000010030207897 */ /* 0x000fc4000fffe0ff */
[----:B------:R-:W-:Y:S02]  /*4730*/  UIADD3.64 UR60, UPT, UPT, UR54, 0x280, URZ ;  /* 0x00000280363c7897 */ /* 0x000fe4000fffe0ff */
[----:B------:R-:W-:Y:S01]  /*4740*/  UIADD3.64 UR28, UPT, UPT, UR48, 0x102, URZ ;  /* 0x00000102301c7897 */ /* 0x000fe2000fffe0ff */
[----:B------:R-:W-:Y:S01]  /*4750*/  UMOV UR42, 0x0 ;  /* 0x00000000002a7882 */ /* 0x000fe20000000000 */
[----:B------:R-:W-:Y:S01]  /*4760*/  UMOV UR43, 0x8088010 ;  /* 0x08088010002b7882 */ /* 0x000fe20000000000 */
[----:B------:R-:W-:Y:S02]  /*4770*/  UIADD3.64 UR58, UPT, UPT, UR54, 0x300, URZ ;  /* 0x00000300363a7897 */ /* 0x000fe4000fffe0ff */
[----:B------:R1:W-:Y:S01]  /*4780*/  UTCHMMA gdesc[UR54], gdesc[UR48], tmem[UR11], tmem[UR42], idesc[UR43], UPT ;  /* 0x00ff2a30360075ea */ /* 0x0003e2000b80000b */
[----:B0-----:R-:W-:Y:S01]  /*4790*/  UIADD3.64 UR24, UPT, UPT, UR48, 0x104, URZ ;  /* 0x0000010430187897 */ /* 0x001fe2000fffe0ff */
[----:B------:R-:W-:Y:S01]  /*47a0*/  UMOV UR34, 0x0 ;  /* 0x0000000000227882 */ /* 0x000fe20000000000 */
[----:B------:R-:W-:Y:S01]  /*47b0*/  UMOV UR35, 0x8088010 ;  /* 0x0808801000237882 */ /* 0x000fe20000000000 */
[----:B------:R-:W-:Y:S01]  /*47c0*/  UIADD3 UR19, UPT, UPT, UR8, 0x120, URZ ;  /* 0x0000012008137890 */ /* 0x000fe2000fffe0ff */
[----:B------:R0:W-:Y:S01]  /*47d0*/  UTCHMMA gdesc[UR38], gdesc[UR44], tmem[UR11], tmem[UR34], idesc[UR35], UPT ;  /* 0x00ff222c260075ea */ /* 0x0001e2000b80000b */
[----:B------:R-:W-:-:S02]  /*47e0*/  UIADD3.64 UR50, UPT, UPT, UR54, 0x780, URZ ;  /* 0x0000078036327897 */ /* 0x000fc4000fffe0ff */
[----:B------:R-:W-:Y:S02]  /*47f0*/  UIADD3 UR20, UPT, UPT, UR8, 0x120, URZ ;  /* 0x0000012008147890 */ /* 0x000fe4000fffe0ff */
[----:B------:R-:W-:Y:S01]  /*4800*/  UIADD3.64 UR46, UPT, UPT, UR54, 0x800, URZ ;  /* 0x00000800362e7897 */ /* 0x000fe2000fffe0ff */
[----:B------:R-:W-:Y:S01]  /*4810*/  UMOV UR26, 0x0 ;  /* 0x00000000001a7882 */ /* 0x000fe20000000000 */
[----:B------:R-:W-:Y:S01]  /*4820*/  UMOV UR27, 0x8088010 ;  /* 0x08088010001b7882 */ /* 0x000fe20000000000 */
[----:B------:R-:W-:Y:S01]  /*4830*/  UIADD3 UR21, UPT, UPT, UR8, 0x120, URZ ;  /* 0x0000012008157890 */ /* 0x000fe2000fffe0ff */
[----:B------:R2:W-:Y:S01]  /*4840*/  UTCHMMA gdesc[UR30], gdesc[UR40], tmem[UR11], tmem[UR26], idesc[UR27], UPT ;  /* 0x00ff1a281e0075ea */ /* 0x0005e2000b80000b */
[----:B-1----:R-:W-:Y:S01]  /*4850*/  UIADD3.64 UR42, UPT, UPT, UR54, 0x880, URZ ;  /* 0x00000880362a7897 */ /* 0x002fe2000fffe0ff */
[----:B------:R-:W-:Y:S01]  /*4860*/  UMOV UR66, 0x0 ;  /* 0x0000000000427882 */ /* 0x000fe20000000000 */
[----:B------:R-:W-:Y:S01]  /*4870*/  UMOV UR67, 0x8088010 ;  /* 0x0808801000437882 */ /* 0x000fe20000000000 */
[----:B------:R-:W-:Y:S01]  /*4880*/  UIADD3 UR22, UPT, UPT, UR8, 0x120, URZ ;  /* 0x0000012008167890 */ /* 0x000fe2000fffe0ff */
[----:B------:R1:W-:Y:S01]  /*4890*/  UTCHMMA gdesc[UR68], gdesc[UR36], tmem[UR11], tmem[UR66], idesc[UR67], UPT ;  /* 0x00ff4224440075ea */ /* 0x0003e2000b80000b */
[----:B0-----:R-:W-:Y:S01]  /*48a0*/  UIADD3.64 UR38, UPT, UPT, UR54, 0x900, URZ ;  /* 0x0000090036267897 */ /* 0x001fe2000fffe0ff */
[----:B------:R-:W-:Y:S01]  /*48b0*/  UMOV UR70, 0x0 ;  /* 0x0000000000467882 */ /* 0x000fe20000000000 */
[----:B------:R-:W-:Y:S01]  /*48c0*/  UMOV UR71, 0x8088010 ;  /* 0x0808801000477882 */ /* 0x000fe20000000000 */
[----:B------:R-:W-:Y:S01]  /*48d0*/  UIADD3 UR23, UPT, UPT, UR8, 0x120, URZ ;  /* 0x0000012008177890 */ /* 0x000fe2000fffe0ff */
[----:B------:R0:W-:Y:S01]  /*48e0*/  UTCHMMA gdesc[UR64], gdesc[UR32], tmem[UR11], tmem[UR70], idesc[UR71], UPT ;  /* 0x00ff4620400075ea */ /* 0x0001e2000b80000b */
[----:B------:R-:W-:Y:S01]  /*48f0*/  UIADD3.64 UR34, UPT, UPT, UR54, 0x980, URZ ;  /* 0x0000098036227897 */ /* 0x000fe2000fffe0ff */
[----:B------:R-:W-:Y:S01]  /*4900*/  UMOV UR72, 0x0 ;  /* 0x0000000000487882 */ /* 0x000fe20000000000 */
[----:B------:R-:W-:Y:S01]  /*4910*/  UMOV UR73, 0x8088010 ;  /* 0x0808801000497882 */ /* 0x000fe20000000000 */
[----:B------:R-:W-:Y:S01]  /*4920*/  UIADD3 UR56, UPT, UPT, UR8, 0x120, URZ ;  /* 0x0000012008387890 */ /* 0x000fe2000fffe0ff */
[----:B------:R3:W-:Y:S01]  /*4930*/  UTCHMMA gdesc[UR60], gdesc[UR28], tmem[UR11], tmem[UR72], idesc[UR73], UPT ;  /* 0x00ff481c3c0075ea */ /* 0x0007e2000b80000b */
[----:B--2---:R-:W-:Y:S01]  /*4940*/  UIADD3.64 UR30, UPT, UPT, UR54, 0xa00, URZ ;  /* 0x00000a00361e7897 */ /* 0x004fe2000fffe0ff */
[----:B------:R-:W-:Y:S01]  /*4950*/  UMOV UR74, 0x0 ;  /* 0x00000000004a7882 */ /* 0x000fe20000000000 */
[----:B------:R-:W-:Y:S01]  /*4960*/  UMOV UR75, 0x8088010 ;  /* 0x08088010004b7882 */ /* 0x000fe20000000000 */
[----:B------:R-:W-:Y:S01]  /*4970*/  UIADD3 UR57, UPT, UPT, UR8, 0x120, URZ ;  /* 0x0000012008397890 */ /* 0x000fe2000fffe0ff */
[----:B------:R3:W-:Y:S01]  /*4980*/  UTCHMMA gdesc[UR58], gdesc[UR24], tmem[UR11], tmem[UR74], idesc[UR75], UPT ;  /* 0x00ff4a183a0075ea */ /* 0x0007e2000b80000b */
[----:B------:R-:W-:Y:S01]  /*4990*/  UIADD3.64 UR26, UPT, UPT, UR54, 0xa80, URZ ;  /* 0x00000a80361a7897 */ /* 0x000fe2000fffe0ff */
[----:B------:R3:W-:Y:S01]  /*49a0*/  UTCHMMA gdesc[UR50], gdesc[UR52], tmem[UR19], tmem[UR70], idesc[UR71], !UPT ;  /* 0x00ff4634320075ea */ /* 0x0007e2000f800013 */
[----:B------:R-:W-:-:S02]  /*49b0*/  UIADD3 UR62, UPT, UPT, UR8, 0x120, URZ ;  /* 0x00000120083e7890 */ /* 0x000fc4000fffe0ff */
[----:B------:R-:W-:Y:S01]  /*49c0*/  UIADD3.64 UR54, UPT, UPT, UR54, 0xb00, URZ ;  /* 0x00000b0036367897 */ /* 0x000fe2000fffe0ff */
[----:B-1----:R-:W-:Y:S01]  /*49d0*/  UMOV UR68, 0x0 ;  /* 0x0000000000447882 */ /* 0x002fe20000000000 */
[----:B------:R-:W-:Y:S01]  /*49e0*/  UMOV UR69, 0x8088010 ;  /* 0x0808801000457882 */ /* 0x000fe20000000000 */
[----:B0-----:R-:W-:Y:S01]  /*49f0*/  UMOV UR64, 0x0 ;  /* 0x0000000000407882 */ /* 0x001fe20000000000 */
[----:B------:R3:W-:Y:S01]  /*4a00*/  UTCHMMA gdesc[UR46], gdesc[UR48], tmem[UR20], tmem[UR68], idesc[UR69], UPT ;  /* 0x00ff44302e0075ea */ /* 0x0007e2000b800014 */
[----:B------:R-:W-:Y:S01]  /*4a10*/  UMOV UR65, 0x8088010 ;  /* 0x0808801000417882 */ /* 0x000fe20000000000 */
[----:B------:R3:W-:Y:S01]  /*4a20*/  UTCHMMA gdesc[UR42], gdesc[UR44], tmem[UR21], tmem[UR66], idesc[UR67], UPT ;  /* 0x00ff422c2a0075ea */ /* 0x0007e2000b800015 */
[----:B------:R3:W-:Y:S01]  /*4a30*/  UTCHMMA gdesc[UR38], gdesc[UR40], tmem[UR22], tmem[UR64], idesc[UR65], UPT ;  /* 0x00ff4028260075ea */ /* 0x0007e2000b800016 */
[----:B------:R3:W-:Y:S01]  /*4a40*/  UTCHMMA gdesc[UR34], gdesc[UR36], tmem[UR23], tmem[UR70], idesc[UR71], UPT ;  /* 0x00ff4624220075ea */ /* 0x0007e2000b800017 */
[----:B------:R-:W-:Y:S01]  /*4a50*/  UMOV UR76, 0x0 ;  /* 0x00000000004c7882 */ /* 0x000fe20000000000 */
[----:B------:R-:W-:Y:S01]  /*4a60*/  UMOV UR77, 0x8088010 ;  /* 0x08088010004d7882 */ /* 0x000fe20000000000 */
[----:B------:R3:W-:Y:S01]  /*4a70*/  UTCHMMA gdesc[UR30], gdesc[UR32], tmem[UR56], tmem[UR68], idesc[UR69], UPT ;  /* 0x00ff44201e0075ea */ /* 0x0007e2000b800038 */
[----:B------:R-:W-:Y:S01]  /*4a80*/  UMOV UR5, UR4 ;  /* 0x0000000400057c82 */ /* 0x000fe20008000000 */
[----:B------:R3:W-:Y:S01]  /*4a90*/  UTCHMMA gdesc[UR26], gdesc[UR28], tmem[UR57], tmem[UR66], idesc[UR67], UPT ;  /* 0x00ff421c1a0075ea */ /* 0x0007e2000b800039 */
[----:B------:R3:W-:Y:S01]  /*4aa0*/  UTCHMMA gdesc[UR54], gdesc[UR24], tmem[UR62], tmem[UR76], idesc[UR77], UPT ;  /* 0x00ff4c18360075ea */ /* 0x0007e2000b80003e */
[----:B------:R3:W-:Y:S01]  /*4ab0*/  UTCBAR [UR5], URZ ;  /* 0x000000ff050073e9 */ /* 0x0007e200080000ff */
[----:B------:R-:W-:Y:S01]  /*4ac0*/  NOP ;  /* 0x0000000000007918 */ /* 0x000fe20000000000 */
.L_x_6:
[----:B------:R-:W-:Y:S05]  /*4ad0*/  @!P2 BRA `(.L_x_7) ;  /* 0x000000000008a947 */ /* 0x000fea0003800000 */
[----:B------:R-:W0:Y:S02]  /*4ae0*/  SYNCS.PHASECHK.TRANS64.TRYWAIT P4, [UR7+0x12000], RZ ;  /* 0x012000ffff0075a7 */ /* 0x000e240008081107 */
[----:B0-----:R-:W-:Y:S05]  /*4af0*/  @!P4 BRA `(.L_x_8) ;  /* 0x0000008800c4c947 */ /* 0x001fea0003800000 */
.L_x_7:
[----:B------:R-:W-:Y:S06]  /*4b00*/  BAR.SYNC.DEFER_BLOCKING 0x0 ;  /* 0x0000000000007b1d */ /* 0x000fec0000010000 */
[----:B------:R-:W0:Y:S01]  /*4b10*/  LDTM.x32 R4, tmem[UR12] ;  /* 0x0000000c000479ee */ /* 0x000e2200082c0000 */
[----:B------:R-:W1:Y:S01]  /*4b20*/  S2R R41, SR_TID.X ;  /* 0x0000000000297919 */ /* 0x000e620000002100 */
[----:B------:R-:W2:Y:S01]  /*4b30*/  @!P1 SYNCS.CCTL.IV [UR7+0x12000] ;  /* 0x01200000ff0099b1 */ /* 0x000ea20008000007 */
[----:B------:R-:W-:Y:S01]  /*4b40*/  NOP ;  /* 0x0000000000007918 */ /* 0x000fe20000000000 */
[----:B------:R4:W5:Y:S04]  /*4b50*/  @P2 LDG.E.U16 R36, desc[UR16][R206.64] ;  /* 0x00000010ce242981 */ /* 0x000968000c1e1500 */
[----:B------:R4:W5:Y:S01]  /*4b60*/  @P2 LDG.E.U16 R38, desc[UR16][R204.64] ;  /* 0x00000010cc262981 */ /* 0x000962000c1e1500 */
[----:B0-----:R-:W-:Y:S01]  /*4b70*/  FMUL R2, R4, UR13 ;  /* 0x0000000d04027c20 */ /* 0x001fe20008400000 */
[----:B------:R-:W-:Y:S01]  /*4b80*/  FMUL R3, R5, UR13 ;  /* 0x0000000d05037c20 */ /* 0x000fe20008400000 */
[----:B------:R-:W-:Y:S01]  /*4b90*/  FMUL R37, R6, UR13 ;  /* 0x0000000d06257c20 */ /* 0x000fe20008400000 */
[----:B------:R-:W-:Y:S01]  /*4ba0*/  FMUL R39, R7, UR13 ;  /* 0x0000000d07277c20 */ /* 0x000fe20008400000 */
[----:B------:R-:W-:Y:S01]  /*4bb0*/  FMUL R58, R8, UR13 ;  /* 0x0000000d083a7c20 */ /* 0x000fe20008400000 */
[----:B------:R4:W5:Y:S02]  /*4bc0*/  @P2 LDG.E.U16 R40, desc[UR16][R170.64] ;  /* 0x00000010aa282981 */ /* 0x000964000c1e1500 */
[----:B------:R-:W-:Y:S01]  /*4bd0*/  FMNMX3 R37, R2, R3, R37, !PT ;  /* 0x0000000302257276 */ /* 0x000fe20007800025 */
[----:B------:R-:W-:Y:S01]  /*4be0*/  FMUL R2, R9, UR13 ;  /* 0x0000000d09027c20 */ /* 0x000fe20008400000 */
[----:B------:R-:W-:Y:S01]  /*4bf0*/  FMUL R3, R10, UR13 ;  /* 0x0000000d0a037c20 */ /* 0x000fe20008400000 */
[----:B-1----:R-:W-:Y:S01]  /*4c00*/  LOP3.LUT R133, R41, 0xff, RZ, 0xc0, !PT ;  /* 0x000000ff29857812 */ /* 0x002fe200078ec0ff */
[----:B------:R4:W5:Y:S01]  /*4c10*/  @P2 LDG.E.U16 R42, desc[UR16][R168.64] ;  /* 0x00000010a82a2981 */ /* 0x000962000c1e1500 */
[----:B------:R-:W-:Y:S01]  /*4c20*/  FMNMX3 R39, R37, R39, R58, !PT ;  /* 0x0000002725277276 */ /* 0x000fe2000780003a */
[----:B------:R-:W-:Y:S01]  /*4c30*/  FMUL R37, R11, UR13 ;  /* 0x0000000d0b257c20 */ /* 0x000fe20008400000 */
[----:B------:R-:W-:Y:S01]  /*4c40*/  FMUL R58, R12, UR13 ;  /* 0x0000000d0c3a7c20 */ /* 0x000fe20008400000 */
        /* <DEDUP_REMOVED lines=47> */
[----:B------:R-:W-:-:S02]  /*4f40*/  SHF.L.U32 R133, R133, 0x1, RZ ;  /* 0x0000000185857819 */ /* 0x000fc400000006ff */
[----:B------:R-:W-:-:S04]  /*4f50*/  FMNMX3 R2, R39, R2, R3, !PT ;  /* 0x0000000227027276 */ /* 0x000fc80007800003 */
[----:B------:R-:W-:-:S05]  /*4f60*/  FMNMX3 R2, R2, -INF , R37, !PT ;  /* 0xff80000002027876 */ /* 0x000fca0007800025 */
[--C-:B------:R-:W-:Y:S01]  /*4f70*/  FFMA R4, R4, UR13, -R2.reuse ;  /* 0x0000000d04047c23 */ /* 0x100fe20008000802 */
[--C-:B------:R-:W-:Y:S01]  /*4f80*/  FFMA R5, R5, UR13, -R2.reuse ;  /* 0x0000000d05057c23 */ /* 0x100fe20008000802 */
[--C-:B------:R-:W-:Y:S01]  /*4f90*/  FFMA R6, R6, UR13, -R2.reuse ;  /* 0x0000000d06067c23 */ /* 0x100fe20008000802 */
[--C-:B------:R-:W-:Y:S01]  /*4fa0*/  FFMA R7, R7, UR13, -R2.reuse ;  /* 0x0000000d07077c23 */ /* 0x100fe20008000802 */
[----:B------:R-:W-:Y:S01]  /*4fb0*/  FMUL R4, R4, 1.4426950216293334961 ;  /* 0x3fb8aa3b04047820 */ /* 0x000fe20000400000 */
[----:B------:R-:W-:Y:S01]  /*4fc0*/  FMUL R5, R5, 1.4426950216293334961 ;  /* 0x3fb8aa3b05057820 */ /* 0x000fe20000400000 */
[----:B------:R-:W-:Y:S01]  /*4fd0*/  FMUL R6, R6, 1.4426950216293334961 ;  /* 0x3fb8aa3b06067820 */ /* 0x000fe20000400000 */
[----:B------:R-:W-:Y:S01]  /*4fe0*/  FMUL R7, R7, 1.4426950216293334961 ;  /* 0x3fb8aa3b07077820 */ /* 0x000fe20000400000 */
[--C-:B------:R-:W-:Y:S01]  /*4ff0*/  FFMA R8, R8, UR13, -R2.reuse ;  /* 0x0000000d08087c23 */ /* 0x100fe20008000802 */
[--C-:B------:R-:W-:Y:S01]  /*5000*/  FFMA R9, R9, UR13, -R2.reuse ;  /* 0x0000000d09097c23 */ /* 0x100fe20008000802 */
[----:B------:R-:W-:Y:S01]  /*5010*/  MUFU.EX2 R4, R4 ;  /* 0x0000000400047308 */ /* 0x000fe20000000800 */
[--C-:B------:R-:W-:Y:S01]  /*5020*/  FFMA R10, R10, UR13, -R2.reuse ;  /* 0x0000000d0a0a7c23 */ /* 0x100fe20008000802 */
[----:B------:R-:W-:Y:S01]  /*5030*/  FMUL R8, R8, 1.4426950216293334961 ;  /* 0x3fb8aa3b08087820 */ /* 0x000fe20000400000 */
[----:B------:R-:W-:Y:S01]  /*5040*/  FMUL R9, R9, 1.4426950216293334961 ;  /* 0x3fb8aa3b09097820 */ /* 0x000fe20000400000 */
[--C-:B------:R-:W-:Y:S01]  /*5050*/  FFMA R11, R11, UR13, -R2.reuse ;  /* 0x0000000d0b0b7c23 */ /* 0x100fe20008000802 */
[----:B------:R-:W-:Y:S01]  /*5060*/  FMUL R10, R10, 1.4426950216293334961 ;  /* 0x3fb8aa3b0a0a7820 */ /* 0x000fe20000400000 */
[--C-:B------:R-:W-:Y:S01]  /*5070*/  FFMA R12, R12, UR13, -R2.reuse ;  /* 0x0000000d0c0c7c23 */ /* 0x100fe20008000802 */
[--C-:B------:R-:W-:Y:S01]  /*5080*/  FFMA R13, R13, UR13, -R2.reuse ;  /* 0x0000000d0d0d7c23 */ /* 0x100fe20008000802 */
[----:B------:R-:W0:Y:S01]  /*5090*/  MUFU.EX2 R5, R5 ;  /* 0x0000000500057308 */ /* 0x000e220000000800 */
[----:B------:R-:W-:Y:S01]  /*50a0*/  FMUL R11, R11, 1.4426950216293334961 ;  /* 0x3fb8aa3b0b0b7820 */ /* 0x000fe20000400000 */
[----:B------:R-:W-:Y:S01]  /*50b0*/  FMUL R12, R12, 1.4426950216293334961 ;  /* 0x3fb8aa3b0c0c7820 */ /* 0x000fe20000400000 */
[----:B------:R-:W-:Y:S01]  /*50c0*/  FMUL R13, R13, 1.4426950216293334961 ;  /* 0x3fb8aa3b0d0d7820 */ /* 0x000fe20000400000 */
[--C-:B------:R-:W-:Y:S01]  /*50d0*/  FFMA R14, R14, UR13, -R2.reuse ;  /* 0x0000000d0e0e7c23 */ /* 0x100fe20008000802 */
[--C-:B------:R-:W-:Y:S01]  /*50e0*/  FFMA R15, R15, UR13, -R2.reuse ;  /* 0x0000000d0f0f7c23 */ /* 0x100fe20008000802 */
[--C-:B------:R-:W-:Y:S01]  /*50f0*/  FFMA R16, R16, UR13, -R2.reuse ;  /* 0x0000000d10107c23 */ /* 0x100fe20008000802 */
[--C-:B------:R-:W-:Y:S01]  /*5100*/  FFMA R17, R17, UR13, -R2.reuse ;  /* 0x0000000d11117c23 */ /* 0x100fe20008000802 */
[----:B------:R-:W1:Y:S01]  /*5110*/  MUFU.EX2 R6, R6 ;  /* 0x0000000600067308 */ /* 0x000e620000000800 */
[----:B------:R-:W-:Y:S01]  /*5120*/  FMUL R14, R14, 1.4426950216293334961 ;  /* 0x3fb8aa3b0e0e7820 */ /* 0x000fe20000400000 */
[----:B------:R-:W-:Y:S01]  /*5130*/  FMUL R15, R15, 1.4426950216293334961 ;  /* 0x3fb8aa3b0f0f7820 */ /* 0x000fe20000400000 */
[----:B------:R-:W-:Y:S01]  /*5140*/  FMUL R16, R16, 1.4426950216293334961 ;  /* 0x3fb8aa3b10107820 */ /* 0x000fe20000400000 */
[----:B------:R-:W-:Y:S01]  /*5150*/  FMUL R17, R17, 1.4426950216293334961 ;  /* 0x3fb8aa3b11117820 */ /* 0x000fe20000400000 */
[--C-:B------:R-:W-:Y:S01]  /*5160*/  FFMA R18, R18, UR13, -R2.reuse ;  /* 0x0000000d12127c23 */ /* 0x100fe20008000802 */
[--C-:B------:R-:W-:Y:S01]  /*5170*/  FFMA R19, R19, UR13, -R2.reuse ;  /* 0x0000000d13137c23 */ /* 0x100fe20008000802 */
[--C-:B------:R-:W-:Y:S01]  /*5180*/  FFMA R20, R20, UR13, -R2.reuse ;  /* 0x0000000d14147c23 */ /* 0x100fe20008000802 */
[----:B------:R-:W3:Y:S01]  /*5190*/  MUFU.EX2 R7, R7 ;  /* 0x0000000700077308 */ /* 0x000ee20000000800 */
[----:B0-----:R-:W-:Y:S01]  /*51a0*/  FADD R3, R4, R5 ;  /* 0x0000000504037221 */ /* 0x001fe20000000000 */
[----:B------:R-:W-:Y:S01]  /*51b0*/  FMUL R18, R18, 1.4426950216293334961 ;  /* 0x3fb8aa3b12127820 */ /* 0x000fe20000400000 */
[----:B------:R-:W-:Y:S01]  /*51c0*/  FMUL R19, R19, 1.4426950216293334961 ;  /* 0x3fb8aa3b13137820 */ /* 0x000fe20000400000 */
[----:B------:R-:W-:Y:S01]  /*51d0*/  FMUL R20, R20, 1.4426950216293334961 ;  /* 0x3fb8aa3b14147820 */ /* 0x000fe20000400000 */
[--C-:B------:R-:W-:Y:S01]  /*51e0*/  FFMA R21, R21, UR13, -R2.reuse ;  /* 0x0000000d15157c23 */ /* 0x100fe20008000802 */
[--C-:B------:R-:W-:Y:S01]  /*51f0*/  FFMA R22, R22, UR13, -R2.reuse ;  /* 0x0000000d16167c23 */ /* 0x100fe20008000802 */
[--C-:B------:R-:W-:Y:S01]  /*5200*/  FFMA R23, R23, UR13, -R2.reuse ;  /* 0x0000000d17177c23 */ /* 0x100fe20008000802 */
[----:B------:R-:W0:Y:S01]  /*5210*/  MUFU.EX2 R8, R8 ;  /* 0x0000000800087308 */ /* 0x000e220000000800 */
[----:B-1----:R-:W-:Y:S01]  /*5220*/  FADD R58, R6, R3 ;  /* 0x00000003063a7221 */ /* 0x002fe20000000000 */
[----:B------:R-:W-:Y:S01]  /*5230*/  FMUL R21, R21, 1.4426950216293334961 ;  /* 0x3fb8aa3b15157820 */ /* 0x000fe20000400000 */
[----:B------:R-:W-:Y:S01]  /*5240*/  FMUL R22, R22, 1.4426950216293334961 ;  /* 0x3fb8aa3b16167820 */ /* 0x000fe20000400000 */
[----:B------:R-:W-:Y:S01]  /*5250*/  FMUL R23, R23, 1.4426950216293334961 ;  /* 0x3fb8aa3b17177820 */ /* 0x000fe20000400000 */
[--C-:B------:R-:W-:Y:S01]  /*5260*/  FFMA R24, R24, UR13, -R2.reuse ;  /* 0x0000000d18187c23 */ /* 0x100fe20008000802 */
[--C-:B------:R-:W-:Y:S01]  /*5270*/  FFMA R25, R25, UR13, -R2.reuse ;  /* 0x0000000d19197c23 */ /* 0x100fe20008000802 */
[----:B------:R-:W-:Y:S01]  /*5280*/  FFMA R26, R26, UR13, -R2 ;  /* 0x0000000d1a1a7c23 */ /* 0x000fe20008000802 */
[----:B------:R-:W1:Y:S01]  /*5290*/  MUFU.EX2 R9, R9 ;  /* 0x0000000900097308 */ /* 0x000e620000000800 */
[----:B---3--:R-:W-:Y:S01]  /*52a0*/  FADD R3, R7, R58 ;  /* 0x0000003a07037221 */ /* 0x008fe20000000000 */
        /* <DEDUP_REMOVED lines=13> */
[----:B------:R-:W-:Y:S01]  /*5380*/  FFMA R32, R32, UR13, -R2 ;  /* 0x0000000d20207c23 */ /* 0x000fe20008000802 */
[----:B------:R-:W0:Y:S01]  /*5390*/  MUFU.EX2 R11, R11 ;  /* 0x0000000b000b7308 */ /* 0x000e220000000800 */
[----:B-1----:R-:W-:Y:S01]  /*53a0*/  FADD R3, R9, R58 ;  /* 0x0000003a09037221 */ /* 0x002fe20000000000 */
[----:B------:R-:W-:Y:S01]  /*53b0*/  FMUL R30, R30, 1.4426950216293334961 ;  /* 0x3fb8aa3b1e1e7820 */ /* 0x000fe20000400000 */
[--C-:B------:R-:W-:Y:S01]  /*53c0*/  FFMA R35, R35, UR13, -R2.reuse ;  /* 0x0000000d23237c23 */ /* 0x100fe20008000802 */
[--C-:B------:R-:W-:Y:S01]  /*53d0*/  FFMA R33, R33, UR13, -R2.reuse ;  /* 0x0000000d21217c23 */ /* 0x100fe20008000802 */
[----:B------:R-:W-:Y:S01]  /*53e0*/  FFMA R34, R34, UR13, -R2 ;  /* 0x0000000d22227c23 */ /* 0x000fe20008000802 */
[----:B------:R-:W-:Y:S01]  /*53f0*/  FMUL R31, R31, 1.4426950216293334961 ;  /* 0x3fb8aa3b1f1f7820 */ /* 0x000fe20000400000 */
[----:B------:R-:W-:Y:S01]  /*5400*/  FMUL R32, R32, 1.4426950216293334961 ;  /* 0x3fb8aa3b20207820 */ /* 0x000fe20000400000 */
[----:B------:R-:W1:Y:S01]  /*5410*/  MUFU.EX2 R12, R12 ;  /* 0x0000000c000c7308 */ /* 0x000e620000000800 */
[----:B---3--:R-:W-:Y:S01]  /*5420*/  FADD R58, R10, R3 ;  /* 0x000000030a3a7221 */ /* 0x008fe20000000000 */
[----:B------:R-:W-:Y:S01]  /*5430*/  FMUL R33, R33, 1.4426950216293334961 ;  /* 0x3fb8aa3b21217820 */ /* 0x000fe20000400000 */
[----:B------:R-:W-:Y:S01]  /*5440*/  FMUL R34, R34, 1.4426950216293334961 ;  /* 0x3fb8aa3b22227820 */ /* 0x000fe20000400000 */
[----:B------:R-:W-:Y:S01]  /*5450*/  F2FP.F16.F32.PACK_AB R4, R5, R4 ;  /* 0x000000040504723e */ /* 0x000fe200000000ff */
[----:B------:R-:W-:Y:S01]  /*5460*/  UIADD3 UR13, UPT, UPT, UR8, 0x140, URZ ;  /* 0x00000140080d7890 */ /* 0x000fe2000fffe0ff */
[----:B------:R-:W-:-:S02]  /*5470*/  F2FP.F16.F32.PACK_AB R5, R7, R6 ;  /* 0x000000060705723e */ /* 0x000fc400000000ff */
[----:B------:R-:W3:Y:S01]  /*5480*/  MUFU.EX2 R13, R13 ;  /* 0x0000000d000d7308 */ /* 0x000ee20000000800 */
[C---:B0-----:R-:W-:Y:S01]  /*5490*/  FADD R3, R11.reuse, R58 ;  /* 0x0000003a0b037221 */ /* 0x041fe20000000000 */
[----:B------:R-:W-:Y:S01]  /*54a0*/  F2FP.F16.F32.PACK_AB R7, R11, R10 ;  /* 0x0000000a0b07723e */ /* 0x000fe200000000ff */
[----:B------:R-:W-:Y:S01]  /*54b0*/  UIADD3 UR14, UPT, UPT, UR14, UR13, URZ ;  /* 0x0000000d0e0e7290 */ /* 0x000fe2000fffe0ff */
[----:B------:R-:W-:-:S03]  /*54c0*/  F2FP.F16.F32.PACK_AB R6, R9, R8 ;  /* 0x000000080906723e */ /* 0x000fc600000000ff */
[----:B------:R-:W-:Y:S01]  /*54d0*/  ULEA UR14, UR18, UR14, 0x2 ;  /* 0x0000000e120e7291 */ /* 0x000fe2000f8e10ff */
[----:B------:R-:W0:Y:S01]  /*54e0*/  MUFU.EX2 R14, R14 ;  /* 0x0000000e000e7308 */ /* 0x000e220000000800 */
[----:B-1----:R-:W-:-:S07]  /*54f0*/  FADD R58, R12, R3 ;  /* 0x000000030c3a7221 */ /* 0x002fce0000000000 */
[----:B------:R-:W1:Y:S01]  /*5500*/  MUFU.EX2 R15, R15 ;  /* 0x0000000f000f7308 */ /* 0x000e620000000800 */
[C---:B---3--:R-:W-:Y:S01]  /*5510*/  FADD R3, R13.reuse, R58 ;  /* 0x0000003a0d037221 */ /* 0x048fe20000000000 */
[----:B------:R-:W-:-:S06]  /*5520*/  F2FP.F16.F32.PACK_AB R8, R13, R12 ;  /* 0x0000000c0d08723e */ /* 0x000fcc00000000ff */
[----:B------:R-:W3:Y:S01]  /*5530*/  MUFU.EX2 R16, R16 ;  /* 0x0000001000107308 */ /* 0x000ee20000000800 */
[----:B0-----:R-:W-:-:S07]  /*5540*/  FADD R58, R14, R3 ;  /* 0x000000030e3a7221 */ /* 0x001fce0000000000 */
[----:B------:R-:W0:Y:S01]  /*5550*/  MUFU.EX2 R17, R17 ;  /* 0x0000001100117308 */ /* 0x000e220000000800 */
[C---:B-1----:R-:W-:Y:S01]  /*5560*/  FADD R3, R15.reuse, R58 ;  /* 0x0000003a0f037221 */ /* 0x042fe20000000000 */
[----:B------:R-:W-:-:S06]  /*5570*/  F2FP.F16.F32.PACK_AB R9, R15, R14 ;  /* 0x0000000e0f09723e */ /* 0x000fcc00000000ff */
[----:B------:R-:W1:Y:S01]  /*5580*/  MUFU.EX2 R18, R18 ;  /* 0x0000001200127308 */ /* 0x000e620000000800 */
[----:B---3--:R-:W-:-:S07]  /*5590*/  FADD R58, R16, R3 ;  /* 0x00000003103a7221 */ /* 0x008fce0000000000 */
[----:B------:R-:W3:Y:S01]  /*55a0*/  MUFU.EX2 R19, R19 ;  /* 0x0000001300137308 */ /* 0x000ee20000000800 */
[C---:B0-----:R-:W-:Y:S01]  /*55b0*/  FADD R3, R17.reuse, R58 ;  /* 0x0000003a11037221 */ /* 0x041fe20000000000 */
[----:B------:R-:W-:-:S06]  /*55c0*/  F2FP.F16.F32.PACK_AB R10, R17, R16 ;  /* 0x00000010110a723e */ /* 0x000fcc00000000ff */
[----:B------:R-:W0:Y:S01]  /*55d0*/  MUFU.EX2 R20, R20 ;  /* 0x0000001400147308 */ /* 0x000e220000000800 */
[----:B-1----:R-:W-:-:S07]  /*55e0*/  FADD R58, R18, R3 ;  /* 0x00000003123a7221 */ /* 0x002fce0000000000 */
[----:B------:R-:W1:Y:S01]  /*55f0*/  MUFU.EX2 R21, R21 ;  /* 0x0000001500157308 */ /* 0x000e620000000800 */
[----:B---3--:R-:W-:-:S07]  /*5600*/  FADD R3, R19, R58 ;  /* 0x0000003a13037221 */ /* 0x008fce0000000000 */
        /* <DEDUP_REMOVED lines=9> */
[----:B------:R-:W-:Y:S02]  /*56a0*/  SHF.R.U32.HI R58, RZ, 0x2, R0 ;  /* 0x00000002ff3a7819 */ /* 0x000fe40000011600 */
[----:B------:R-:W-:Y:S02]  /*56b0*/  F2FP.F16.F32.PACK_AB R13, R23, R22 ;  /* 0x00000016170d723e */ /* 0x000fe400000000ff */
[----:B------:R-:W-:Y:S02]  /*56c0*/  LOP3.LUT R133, R133, R58, RZ, 0x3c, !PT ;  /* 0x0000003a85857212 */ /* 0x000fe400078e3cff */
[----:B------:R-:W0:Y:S01]  /*56d0*/  MUFU.EX2 R26, R26 ;  /* 0x0000001a001a7308 */ /* 0x000e220000000800 */
[----:B-1----:R-:W-:-:S07]  /*56e0*/  FADD R0, R24, R3 ;  /* 0x0000000318007221 */ /* 0x002fce0000000000 */
[----:B------:R-:W1:Y:S01]  /*56f0*/  MUFU.EX2 R27, R27 ;  /* 0x0000001b001b7308 */ /* 0x000e620000000800 */
[C---:B---3--:R-:W-:Y:S01]  /*5700*/  FADD R3, R25.reuse, R0 ;  /* 0x0000000019037221 */ /* 0x048fe20000000000 */
[----:B------:R-:W-:-:S06]  /*5710*/  F2FP.F16.F32.PACK_AB R14, R25, R24 ;  /* 0x00000018190e723e */ /* 0x000fcc00000000ff */
[----:B------:R-:W3:Y:S01]  /*5720*/  MUFU.EX2 R28, R28 ;  /* 0x0000001c001c7308 */ /* 0x000ee20000000800 */
[----:B0-----:R-:W-:Y:S01]  /*5730*/  FADD R0, R26, R3 ;  /* 0x000000031a007221 */ /* 0x001fe20000000000 */
[----:B------:R-:W-:-:S06]  /*5740*/  FMUL R3, R35, 1.4426950216293334961 ;  /* 0x3fb8aa3b23037820 */ /* 0x000fcc0000400000 */
[----:B------:R-:W0:Y:S01]  /*5750*/  MUFU.EX2 R29, R29 ;  /* 0x0000001d001d7308 */ /* 0x000e220000000800 */
[----:B-1----:R-:W-:-:S07]  /*5760*/  FADD R11, R27, R0 ;  /* 0x000000001b0b7221 */ /* 0x002fce0000000000 */
[----:B------:R-:W1:Y:S01]  /*5770*/  MUFU.EX2 R30, R30 ;  /* 0x0000001e001e7308 */ /* 0x000e620000000800 */
[----:B---3--:R-:W-:Y:S01]  /*5780*/  FADD R0, R28, R11 ;  /* 0x0000000b1c007221 */ /* 0x008fe20000000000 */
[----:B------:R-:W-:-:S06]  /*5790*/  F2FP.F16.F32.PACK_AB R11, R19, R18 ;  /* 0x00000012130b723e */ /* 0x000fcc00000000ff */
[----:B------:R-:W3:Y:S01]  /*57a0*/  MUFU.EX2 R31, R31 ;  /* 0x0000001f001f7308 */ /* 0x000ee20000000800 */
[C---:B0-----:R-:W-:Y:S01]  /*57b0*/  FADD R15, R29.reuse, R0 ;  /* 0x000000001d0f7221 */ /* 0x041fe20000000000 */
[----:B------:R-:W-:-:S06]  /*57c0*/  F2FP.F16.F32.PACK_AB R16, R29, R28 ;  /* 0x0000001c1d10723e */ /* 0x000fcc00000000ff */
[----:B------:R-:W-:Y:S01]  /*57d0*/  MUFU.EX2 R32, R32 ;  /* 0x0000002000207308 */ /* 0x000fe20000000800 */
[----:B-1----:R-:W-:Y:S01]  /*57e0*/  FADD R0, R30, R15 ;  /* 0x0000000f1e007221 */ /* 0x002fe20000000000 */
[----:B------:R-:W-:-:S06]  /*57f0*/  F2FP.F16.F32.PACK_AB R15, R27, R26 ;  /* 0x0000001a1b0f723e */ /* 0x000fcc00000000ff */
[----:B------:R-:W0:Y:S01]  /*5800*/  MUFU.EX2 R135, R33 ;  /* 0x0000002100877308 */ /* 0x000e220000000800 */
[C---:B---3--:R-:W-:Y:S01]  /*5810*/  FADD R21, R31.reuse, R0 ;  /* 0x000000001f157221 */ /* 0x048fe20000000000 */
[----:B------:R-:W-:-:S06]  /*5820*/  F2FP.F16.F32.PACK_AB R17, R31, R30 ;  /* 0x0000001e1f11723e */ /* 0x000fcc00000000ff */
[----:B------:R-:W-:Y:S08]  /*5830*/  MUFU.EX2 R132, R34 ;  /* 0x0000002200847308 */ /* 0x000ff00000000800 */
[----:B------:R-:W1:Y:S01]  /*5840*/  MUFU.EX2 R3, R3 ;  /* 0x0000000300037308 */ /* 0x000e620000000800 */
[----:B0-----:R-:W-:Y:S02]  /*5850*/  F2FP.F16.F32.PACK_AB R18, R135, R32 ;  /* 0x000000208712723e */ /* 0x001fe400000000ff */
[----:B-1----:R-:W-:Y:S01]  /*5860*/  F2FP.F16.F32.PACK_AB R19, R3, R132 ;  /* 0x000000840313723e */ /* 0x002fe200000000ff */
[----:B--2-4-:R-:W-:Y:S06]  /*5870*/  @!P2 BRA `(.L_x_9) ;  /* 0x000000000004a947 */ /* 0x014fec0003800000 */
[----:B------:R0:W-:Y:S02]  /*5880*/  STTM.x16 tmem[UR14], R4 ;  /* 0x00000004000079ed */ /* 0x0001e4000824000e */
.L_x_9:
[----:B-----5:R-:W-:Y:S01]  /*5890*/  STS.U16 [R133+UR7+0x10000], R36 ;  /* 0x0100002485007988 */ /* 0x020fe20008000407 */
[----:B------:R-:W-:Y:S01]  /*58a0*/  FADD R0, -R2, -INF ;  /* 0xff80000002007421 */ /* 0x000fe20000000100 */
[----:B------:R-:W-:Y:S01]  /*58b0*/  UIADD3 UR5, UPT, UPT, UR15, -0x20, URZ ;  /* 0xffffffe00f057890 */ /* 0x000fe2000fffe0ff */
[----:B------:R-:W-:Y:S01]  /*58c0*/  FADD R136, R32, R21 ;  /* 0x0000001520887221 */ /* 0x000fe20000000000 */
[----:B------:R-:W-:Y:S01]  /*58d0*/  STS.U16 [R133+UR7+0x10200], R38 ;  /* 0x0102002685007988 */ /* 0x000fe20008000407 */
[----:B------:R-:W-:-:S03]  /*58e0*/  FMUL R0, R0, 1.4426950216293334961 ;  /* 0x3fb8aa3b00007820 */ /* 0x000fc60000400000 */
[----:B------:R-:W-:Y:S03]  /*58f0*/  STS.U16 [R133+UR7+0x10400], R40 ;  /* 0x0104002885007988 */ /* 0x000fe60008000407 */
[----:B------:R-:W1:Y:S01]  /*5900*/  MUFU.EX2 R0, R0 ;  /* 0x0000000000007308 */ /* 0x000e620000000800 */
        /* <DEDUP_REMOVED lines=12> */
[----:B------:R3:W-:Y:S01]  /*59d0*/  STS.U16 [R133+UR7+0x11e00], R214 ;  /* 0x011e00d685007988 */ /* 0x0007e20008000407 */
[----:B------:R-:W4:Y:S02]  /*59e0*/  FENCE.VIEW.ASYNC.T ;  /* 0x00000000000073c6 */ /* 0x000f240000000200 */
[----:B----4-:R-:W-:Y:S01]  /*59f0*/  BAR.SYNC.DEFER_BLOCKING 0x0 ;  /* 0x0000000000007b1d */ /* 0x010fe20000010000 */
[----:B--2---:R-:W-:-:S05]  /*5a00*/  MOV R208, UR5 ;  /* 0x0000000500d07c02 */ /* 0x004fca0008000f00 */
[----:B0-----:R-:W0:Y:S01]  /*5a10*/  LDTM.x128 R4, tmem[UR9] ;  /* 0x00000009000479ee */ /* 0x001e2200083c0000 */
[----:B------:R-:W-:Y:S01]  /*5a20*/  NOP ;  /* 0x0000000000007918 */ /* 0x000fe20000000000 */
[----:B-1-3--:R-:W-:Y:S05]  /*5a30*/  @!P2 BRA `(.L_x_10) ;  /* 0x000000080004a947 */ /* 0x00afea0003800000 */
[C---:B0-----:R-:W-:Y:S01]  /*5a40*/  FMUL R4, R0.reuse, R4 ;  /* 0x0000000400047220 */ /* 0x041fe20000400000 */
[C---:B------:R-:W-:Y:S01]  /*5a50*/  FMUL R5, R0.reuse, R5 ;  /* 0x0000000500057220 */ /* 0x040fe20000400000 */
        /* <DEDUP_REMOVED lines=125> */
[----:B------:R-:W-:-:S04]  /*6230*/  FMUL R131, R0, R131 ;  /* 0x0000008300837220 */ /* 0x000fc80000400000 */
[----:B------:R1:W-:Y:S03]  /*6240*/  STTM.x128 tmem[UR9], R4 ;  /* 0x00000004000079ed */ /* 0x0003e600083c0009 */
.L_x_10:
[----:B0-----:R-:W0:Y:S02]  /*6250*/  FENCE.VIEW.ASYNC.T ;  /* 0x00000000000073c6 */ /* 0x001e240000000200 */
[----:B0-----:R-:W-:Y:S01]  /*6260*/  BAR.SYNC.DEFER_BLOCKING 0x0 ;  /* 0x0000000000007b1d */ /* 0x001fe20000010000 */
[----:B------:R-:W-:Y:S01]  /*6270*/  R2UR UR5, R208 ;  /* 0x00000000d00572ca */ /* 0x000fe200000e0000 */
[----:B------:R-:W-:-:S04]  /*6280*/  FADD R135, R135, R136 ;  /* 0x0000008887877221 */ /* 0x000fc80000000000 */
[----:B------:R-:W-:-:S04]  /*6290*/  FADD R132, R132, R135 ;  /* 0x0000008784847221 */ /* 0x000fc80000000000 */
[----:B------:R-:W-:-:S04]  /*62a0*/  FADD R3, R3, R132 ;  /* 0x0000008403037221 */ /* 0x000fc80000000000 */
[----:B------:R-:W-:Y:S01]  /*62b0*/  UISETP.GE.AND UP1, UPT, UR5, 0x1, UPT ;  /* 0x000000010500788c */ /* 0x000fe2000bf26270 */
[----:B------:R-:W-:Y:S01]  /*62c0*/  FADD R3, R0, R3 ;  /* 0x0000000300037221 */ /* 0x000fe20000000000 */
[----:B------:R0:W-:Y:S06]  /*62d0*/  MEMBAR.ALL.CTA ;  /* 0x0000000000007992 */ /* 0x0001ec0000008000 */
[----:B0-----:R-:W0:Y:S02]  /*62e0*/  FENCE.VIEW.ASYNC.S ;  /* 0x00000000000073c6 */ /* 0x001e240000000000 */
[----:B0-----:R-:W-:Y:S06]  /*62f0*/  BAR.SYNC.DEFER_BLOCKING 0x0 ;  /* 0x0000000000007b1d */ /* 0x001fec0000010000 */
[----:B------:R-:W-:Y:S05]  /*6300*/  @!P3 BRA `(.L_x_11) ;  /* 0x000000000078b947 */ /* 0x000fea0003800000 */
[----:B------:R-:W-:Y:S01]  /*6310*/  UIADD3 UR5, UPT, UPT, UR7, 0x10000, URZ ;  /* 0x0001000007057890 */ /* 0x000fe2000fffe0ff */
[----:B------:R-:W-:Y:S01]  /*6320*/  UMOV UR22, 0xfffffffe ;  /* 0xfffffffe00167882 */ /* 0x000fe20000000000 */
[----:B------:R-:W-:Y:S02]  /*6330*/  UMOV UR23, 0x7fffbfdf ;  /* 0x7fffbfdf00177882 */ /* 0x000fe40000000000 */
[----:B------:R-:W-:Y:S01]  /*6340*/  USHF.R.U32.HI UR5, URZ, 0x4, UR5 ;  /* 0x00000004ff057899 */ /* 0x000fe20008011605 */
[----:B------:R-:W-:Y:S01]  /*6350*/  UMOV UR21, URZ ;  /* 0x000000ff00157c82 */ /* 0x000fe20008000000 */
[----:B------:R-:W-:Y:S02]  /*6360*/  UIADD3 UR15, UPT, UPT, UR8, 0x80, URZ ;  /* 0x00000080080f7890 */ /* 0x000fe4000fffe0ff */
[----:B------:R-:W-:Y:S02]  /*6370*/  USGXT.U32 UR20, UR5, 0xe ;  /* 0x0000000e0514789a */ /* 0x000fe40008000000 */
[----:B------:R-:W-:-:S02]  /*6380*/  UIADD3 UR5, UPT, UPT, UR8, 0x148, URZ ;  /* 0x0000014808057890 */ /* 0x000fc4000fffe0ff */
[----:B------:R-:W-:Y:S02]  /*6390*/  UIADD3.64 UR22, UPT, UPT, UR20, -UR22, URZ ;  /* 0x8000001614167297 */ /* 0x000fe4000fffe0ff */
[----:B------:R-:W-:Y:S02]  /*63a0*/  UIADD3 UR24, UPT, UPT, UR8, 0x150, URZ ;  /* 0x0000015008187890 */ /* 0x000fe4000fffe0ff */
[----:B------:R-:W-:Y:S02]  /*63b0*/  UIADD3 UR32, UPT, UPT, UR8, 0x80, URZ ;  /* 0x0000008008207890 */ /* 0x000fe4000fffe0ff */
[----:B------:R-:W-:Y:S01]  /*63c0*/  UIADD3 UR25, UPT, UPT, UR8, 0x158, URZ ;  /* 0x0000015808197890 */ /* 0x000fe2000fffe0ff */
[----:B------:R-:W-:Y:S01]  /*63d0*/  UMOV UR26, 0x0 ;  /* 0x00000000001a7882 */ /* 0x000fe20000000000 */
[----:B------:R-:W-:Y:S01]  /*63e0*/  UMOV UR27, 0x8200010 ;  /* 0x08200010001b7882 */ /* 0x000fe20000000000 */
[----:B------:R-:W-:Y:S01]  /*63f0*/  UMOV UR21, 0x80004020 ;  /* 0x8000402000157882 */ /* 0x000fe20000000000 */
[----:B------:R-:W-:Y:S01]  /*6400*/  UMOV UR28, 0x0 ;  /* 0x00000000001c7882 */ /* 0x000fe20000000000 */
[----:B------:R-:W-:Y:S01]  /*6410*/  UMOV UR29, 0x8200010 ;  /* 0x08200010001d7882 */ /* 0x000fe20000000000 */
[----:B------:R-:W-:Y:S01]  /*6420*/  UMOV UR30, 0x0 ;  /* 0x00000000001e7882 */ /* 0x000fe20000000000 */
[----:B------:R-:W-:Y:S01]  /*6430*/  UMOV UR31, 0x8200010 ;  /* 0x08200010001f7882 */ /* 0x000fe20000000000 */
[----:B------:R-:W-:Y:S01]  /*6440*/  UMOV UR18, UR10 ;  /* 0x0000000a00127c82 */ /* 0x000fe20008000000 */
[----:B------:R-:W-:Y:S01]  /*6450*/  UMOV UR19, URZ ;  /* 0x000000ff00137c82 */ /* 0x000fe20008000000 */
[----:B------:R0:W-:Y:S01]  /*6460*/  UTCHMMA tmem[UR13], gdesc[UR20], tmem[UR8], tmem[UR26], idesc[UR27], UPT ;  /* 0x00ff1a140d0079ea */ /* 0x0001e2000b800008 */
[----:B------:R-:W-:Y:S01]  /*6470*/  UMOV UR34, 0x0 ;  /* 0x0000000000227882 */ /* 0x000fe20000000000 */
[----:B------:R-:W-:Y:S01]  /*6480*/  UMOV UR35, 0x8200010 ;  /* 0x0820001000237882 */ /* 0x000fe20000000000 */
[----:B------:R0:W-:Y:S01]  /*6490*/  UTCHMMA tmem[UR5], gdesc[UR22], tmem[UR8], tmem[UR28], idesc[UR29], UPT ;  /* 0x00ff1c16050079ea */ /* 0x0001e2000b800008 */
[----:B------:R-:W-:Y:S01]  /*64a0*/  UMOV UR18, UR18 ;  /* 0x0000001200127c82 */ /* 0x000fe20008000000 */
[----:B------:R0:W-:Y:S01]  /*64b0*/  UTCHMMA tmem[UR24], gdesc[UR20], tmem[UR15], tmem[UR30], idesc[UR31], UPT ;  /* 0x00ff1e14180079ea */ /* 0x0001e2000b80000f */
[----:B------:R0:W-:Y:S01]  /*64c0*/  UTCHMMA tmem[UR25], gdesc[UR22], tmem[UR32], tmem[UR34], idesc[UR35], UPT ;  /* 0x00ff2216190079ea */ /* 0x0001e2000b800020 */
[----:B------:R0:W-:Y:S01]  /*64d0*/  UTCBAR [UR18], URZ ;  /* 0x000000ff120073e9 */ /* 0x0001e200080000ff */
[----:B------:R-:W-:Y:S01]  /*64e0*/  NOP ;  /* 0x0000000000007918 */ /* 0x000fe20000000000 */
.L_x_11:
[----:B------:R-:W-:Y:S01]  /*64f0*/  FSEL R2, R2, -INF , P2 ;  /* 0xff80000002027808 */ /* 0x000fe20001000000 */
[----:B------:R-:W-:Y:S01]  /*6500*/  UMOV UR74, URZ ;  /* 0x000000ff004a7c82 */ /* 0x000fe20008000000 */
[----:B------:R-:W-:Y:S01]  /*6510*/  FSEL R136, R3, 1, P2 ;  /* 0x3f80000003887808 */ /* 0x000fe20001000000 */
[----:B------:R-:W-:Y:S06]  /*6520*/  BRA.U !UP1, `(.L_x_12) ;  /* 0x0000002509587547 */ /* 0x000fec000b800000 */
[----:B0-----:R-:W0:Y:S01]  /*6530*/  LDCU UR20, c[0x0][0x3d4] ;  /* 0x00007a80ff1477ac */ /* 0x001e220008000800 */
[----:B------:R-:W-:Y:S01]  /*6540*/  SHF.L.U32 R213, R213, 0x5, RZ ;  /* 0x00000005d5d57819 */ /* 0x000fe200000006ff */
[----:B------:R-:W-:Y:S01]  /*6550*/  HFMA2 R0, -RZ, RZ, 0, 0 ;  /* 0x00000000ff007431 */ /* 0x000fe200000001ff */
[----:B-1----:R-:W-:Y:S01]  /*6560*/  MOV R37, R2 ;  /* 0x0000000200257202 */ /* 0x002fe20000000f00 */
[----:B------:R-:W-:Y:S01]  /*6570*/  USHF.R.U32.HI UR18, URZ, 0x4, UR4 ;  /* 0x00000004ff127899 */ /* 0x000fe20008011604 */
[----:B------:R-:W-:Y:S01]  /*6580*/  MOV R3, R213 ;  /* 0x000000d500037202 */ /* 0x000fe20000000f00 */
[----:B------:R-:W-:Y:S02]  /*6590*/  USHF.R.U32.HI UR69, URZ, 0x4, UR7 ;  /* 0x00000004ff457899 */ /* 0x000fe40008011607 */
[----:B------:R-:W-:Y:S02]  /*65a0*/  USGXT.U32 UR18, UR18, 0xe ;  /* 0x0000000e1212789a */ /* 0x000fe40008000000 */
[----:B------:R-:W-:-:S02]  /*65b0*/  USGXT.U32 UR69, UR69, 0xe ;  /* 0x0000000e4545789a */ /* 0x000fc40008000000 */
[----:B------:R-:W-:Y:S01]  /*65c0*/  UIADD3 UR22, UP2, UPT, UR18, 0x2, URZ ;  /* 0x0000000212167890 */ /* 0x000fe2000ff5e0ff */
[----:B------:R-:W-:Y:S01]  /*65d0*/  UMOV UR5, URZ ;  /* 0x000000ff00057c82 */ /* 0x000fe20008000000 */
[----:B------:R-:W-:Y:S01]  /*65e0*/  UMOV UR4, URZ ;  /* 0x000000ff00047c82 */ /* 0x000fe20008000000 */
[----:B------:R-:W-:Y:S02]  /*65f0*/  UIADD3 UR19, UPT, UPT, UR7, 0x14000, URZ ;  /* 0x0001400007137890 */ /* 0x000fe4000fffe0ff */
[----:B0-----:R-:W-:Y:S02]  /*6600*/  USHF.L.U32 UR56, UR20, 0x5, URZ ;  /* 0x0000000514387899 */ /* 0x001fe400080006ff */
[----:B------:R-:W-:Y:S02]  /*6610*/  UIADD3 UR20, UP3, UPT, UR69, 0x4000080, URZ ;  /* 0x0400008045147890 */ /* 0x000fe4000ff7e0ff */
[----:B------:R-:W-:Y:S02]  /*6620*/  UIADD3.X UR23, UPT, UPT, UR4, 0x40004040, URZ, UP2, !UPT ;  /* 0x4000404004177890 */ /* 0x000fe400097fe4ff */
[----:B------:R-:W-:Y:S01]  /*6630*/  UIADD3.X UR21, UPT, UPT, UR5, 0x40004040, URZ, UP3, !UPT ;  /* 0x4000404005157890 */ /* 0x000fe20009ffe4ff */
[----:B------:R-:W-:Y:S01]  /*6640*/  MOV R209, UR56 ;  /* 0x0000003800d17c02 */ /* 0x000fe20008000f00 */
[----:B------:R-:W-:Y:S01]  /*6650*/  UIADD3 UR24, UP5, UPT, UR20, 0x80, URZ ;  /* 0x0000008014187890 */ /* 0x000fe2000ffbe0ff */
[----:B------:R-:W-:Y:S01]  /*6660*/  MOV R132, UR56 ;  /* 0x0000003800847c02 */ /* 0x000fe20008000f00 */
[----:B------:R-:W-:-:S02]  /*6670*/  UIADD3 UR26, UP4, UPT, UR20, 0x100, URZ ;  /* 0x00000100141a7890 */ /* 0x000fc4000ff9e0ff */
[----:B------:R-:W-:Y:S02]  /*6680*/  UIADD3 UR28, UP3, UPT, UR20, 0x180, URZ ;  /* 0x00000180141c7890 */ /* 0x000fe4000ff7e0ff */
[----:B------:R-:W-:Y:S02]  /*6690*/  UIADD3 UR30, UP2, UPT, UR20, 0x200, URZ ;  /* 0x00000200141e7890 */ /* 0x000fe4000ff5e0ff */
[----:B------:R-:W-:Y:S02]  /*66a0*/  UIADD3.X UR25, UPT, UPT, UR21, URZ, URZ, UP5, !UPT ;  /* 0x000000ff15197290 */ /* 0x000fe4000affe4ff */
[----:B------:R-:W-:Y:S02]  /*66b0*/  UIADD3.X UR27, UPT, UPT, UR21, URZ, URZ, UP4, !UPT ;  /* 0x000000ff151b7290 */ /* 0x000fe4000a7fe4ff */
[----:B------:R-:W-:Y:S02]  /*66c0*/  UIADD3.X UR29, UPT, UPT, UR21, URZ, URZ, UP3, !UPT ;  /* 0x000000ff151d7290 */ /* 0x000fe40009ffe4ff */
[----:B------:R-:W-:-:S02]  /*66d0*/  UIADD3.X UR31, UPT, UPT, UR21, URZ, URZ, UP2, !UPT ;  /* 0x000000ff151f7290 */ /* 0x000fc400097fe4ff */
[----:B------:R-:W-:Y:S02]  /*66e0*/  USHF.R.U32.HI UR19, URZ, 0x4, UR19 ;  /* 0x00000004ff137899 */ /* 0x000fe40008011613 */
[----:B------:R-:W-:Y:S02]  /*66f0*/  UIADD3 UR32, UP6, UPT, UR20, 0x280, URZ ;  /* 0x0000028014207890 */ /* 0x000fe4000ffde0ff */
[----:B------:R-:W-:Y:S02]  /*6700*/  UIADD3 UR34, UP5, UPT, UR20, 0x300, URZ ;  /* 0x0000030014227890 */ /* 0x000fe4000ffbe0ff */
[----:B------:R-:W-:Y:S02]  /*6710*/  UIADD3 UR36, UP4, UPT, UR20, 0x780, URZ ;  /* 0x0000078014247890 */ /* 0x000fe4000ff9e0ff */
[----:B------:R-:W-:Y:S02]  /*6720*/  UIADD3 UR38, UP3, UPT, UR20, 0x800, URZ ;  /* 0x0000080014267890 */ /* 0x000fe4000ff7e0ff */
[----:B------:R-:W-:-:S02]  /*6730*/  UIADD3 UR40, UP2, UPT, UR20, 0x880, URZ ;  /* 0x0000088014287890 */ /* 0x000fc4000ff5e0ff */
[----:B------:R-:W-:Y:S02]  /*6740*/  USGXT.U32 UR58, UR19, 0xe ;  /* 0x0000000e133a789a */ /* 0x000fe40008000000 */
[----:B------:R-:W-:Y:S02]  /*6750*/  UIADD3.X UR33, UPT, UPT, UR21, URZ, URZ, UP6, !UPT ;  /* 0x000000ff15217290 */ /* 0x000fe4000b7fe4ff */
[----:B------:R-:W-:Y:S02]  /*6760*/  UIADD3.X UR35, UPT, UPT, UR21, URZ, URZ, UP5, !UPT ;  /* 0x000000ff15237290 */ /* 0x000fe4000affe4ff */
[----:B------:R-:W-:Y:S02]  /*6770*/  UIADD3.X UR37, UPT, UPT, UR21, URZ, URZ, UP4, !UPT ;  /* 0x000000ff15257290 */ /* 0x000fe4000a7fe4ff */
[----:B------:R-:W-:Y:S02]  /*6780*/  UIADD3.X UR39, UPT, UPT, UR21, URZ, URZ, UP3, !UPT ;  /* 0x000000ff15277290 */ /* 0x000fe40009ffe4ff */
[----:B------:R-:W-:-:S02]  /*6790*/  UIADD3.X UR41, UPT, UPT, UR21, URZ, URZ, UP2, !UPT ;  /* 0x000000ff15297290 */ /* 0x000fc400097fe4ff */
[----:B------:R-:W-:Y:S02]  /*67a0*/  UIADD3 UR42, UP6, UPT, UR20, 0x900, URZ ;  /* 0x00000900142a7890 */ /* 0x000fe4000ffde0ff */
[----:B------:R-:W-:Y:S02]  /*67b0*/  UIADD3 UR44, UP5, UPT, UR20, 0x980, URZ ;  /* 0x00000980142c7890 */ /* 0x000fe4000ffbe0ff */
[----:B------:R-:W-:Y:S02]  /*67c0*/  UIADD3 UR46, UP4, UPT, UR20, 0xa00, URZ ;  /* 0x00000a00142e7890 */ /* 0x000fe4000ff9e0ff */
[----:B------:R-:W-:Y:S02]  /*67d0*/  UIADD3 UR48, UP3, UPT, UR20, 0xa80, URZ ;  /* 0x00000a8014307890 */ /* 0x000fe4000ff7e0ff */
[----:B------:R-:W-:Y:S01]  /*67e0*/  UIADD3 UR50, UP2, UPT, UR20, 0xb00, URZ ;  /* 0x00000b0014327890 */ /* 0x000fe2000ff5e0ff */
[----:B------:R-:W-:Y:S01]  /*67f0*/  UMOV UR52, 0xfffffffe ;  /* 0xfffffffe00347882 */ /* 0x000fe20000000000 */
[----:B------:R-:W-:Y:S01]  /*6800*/  UMOV UR53, 0x7fffbfdf ;  /* 0x7fffbfdf00357882 */ /* 0x000fe20000000000 */
[----:B------:R-:W-:Y:S01]  /*6810*/  UMOV UR59, URZ ;  /* 0x000000ff003b7c82 */ /* 0x000fe20008000000 */
[----:B------:R-:W-:-:S02]  /*6820*/  UISETP.NE.U32.AND UP1, UPT, UR6, URZ, UPT ;  /* 0x000000ff0600728c */ /* 0x000fc4000bf25070 */
[----:B------:R-:W-:Y:S01]  /*6830*/  UIADD3.64 UR52, UPT, UPT, UR58, -UR52, URZ ;  /* 0x800000343a347297 */ /* 0x000fe2000fffe0ff */
[----:B------:R-:W-:Y:S01]  /*6840*/  UMOV UR15, 0x1 ;  /* 0x00000001000f7882 */ /* 0x000fe20000000000 */
[----:B------:R-:W-:Y:S01]  /*6850*/  UMOV UR72, URZ ;  /* 0x000000ff00487c82 */ /* 0x000fe20008000000 */
[----:B------:R-:W-:Y:S01]  /*6860*/  UMOV UR6, URZ ;  /* 0x000000ff00067c82 */ /* 0x000fe20008000000 */
[----:B------:R-:W0:Y:S01]  /*6870*/  LDCU UR68, c[0x0][0x3a8] ;  /* 0x00007500ff4477ac */ /* 0x000e220008000800 */
[----:B------:R-:W-:Y:S02]  /*6880*/  ULOP3.LUT UR69, UR69, 0x4000000, URZ, 0xfc, !UPT ;  /* 0x0400000045457892 */ /* 0x000fe4000f8efcff */
[----:B------:R-:W-:Y:S02]  /*6890*/  UIADD3.X UR43, UPT, UPT, UR21, URZ, URZ, UP6, !UPT ;  /* 0x000000ff152b7290 */ /* 0x000fe4000b7fe4ff */
[----:B------:R-:W-:Y:S02]  /*68a0*/  UIADD3.X UR45, UPT, UPT, UR21, URZ, URZ, UP5, !UPT ;  /* 0x000000ff152d7290 */ /* 0x000fe4000affe4ff */
[----:B------:R-:W-:-:S02]  /*68b0*/  UIADD3.X UR47, UPT, UPT, UR21, URZ, URZ, UP4, !UPT ;  /* 0x000000ff152f7290 */ /* 0x000fc4000a7fe4ff */
[----:B------:R-:W-:Y:S01]  /*68c0*/  UIADD3.X UR49, UPT, UPT, UR21, URZ, URZ, UP3, !UPT ;  /* 0x000000ff15317290 */ /* 0x000fe20009ffe4ff */
[----:B------:R-:W-:Y:S01]  /*68d0*/  UMOV UR19, 0x40004040 ;  /* 0x4000404000137882 */ /* 0x000fe20000000000 */
[----:B------:R-:W-:Y:S02]  /*68e0*/  UIADD3.X UR51, UPT, UPT, UR21, URZ, URZ, UP2, !UPT ;  /* 0x000000ff15337290 */ /* 0x000fe400097fe4ff */
[----:B------:R-:W-:Y:S02]  /*68f0*/  UIADD3.64 UR54, UPT, UPT, UR22, 0x2, URZ ;  /* 0x0000000216367897 */ /* 0x000fe4000fffe0ff */
[----:B------:R-:W-:Y:S01]  /*6900*/  UIADD3.64 UR56, UPT, UPT, UR22, 0x4, URZ ;  /* 0x0000000416387897 */ /* 0x000fe2000fffe0ff */
[----:B------:R-:W-:Y:S01]  /*6910*/  UMOV UR59, 0x80004020 ;  /* 0x80004020003b7882 */ /* 0x000fe20000000000 */
[----:B------:R-:W-:Y:S02]  /*6920*/  UIADD3.64 UR60, UPT, UPT, UR22, 0xfe, URZ ;  /* 0x000000fe163c7897 */ /* 0x000fe4000fffe0ff */
[----:B------:R-:W-:-:S02]  /*6930*/  UIADD3.64 UR62, UPT, UPT, UR22, 0x100, URZ ;  /* 0x00000100163e7897 */ /* 0x000fc4000fffe0ff */
[----:B------:R-:W-:Y:S02]  /*6940*/  UIADD3.64 UR64, UPT, UPT, UR22, 0x102, URZ ;  /* 0x0000010216407897 */ /* 0x000fe4000fffe0ff */
[----:B0-----:R-:W-:-:S12]  /*6950*/  UIADD3.64 UR66, UPT, UPT, UR22, 0x104, URZ ;  /* 0x0000010416427897 */ /* 0x001fd8000fffe0ff */
.L_x_17:
[----:B------:R-:W-:-:S04]  /*6960*/  IMAD.WIDE R4, R3, 0x2, R202 ;  /* 0x0000000203047825 */ /* 0x000fc800078e02ca */
[C---:B------:R-:W-:Y:S01]  /*6970*/  IMAD.WIDE R8, R3.reuse, 0x2, R194 ;  /* 0x0000000203087825 */ /* 0x040fe200078e02c2 */
[----:B------:R0:W2:Y:S03]  /*6980*/  LDG.E.U16 R25, desc[UR16][R4.64] ;  /* 0x0000001004197981 */ /* 0x0000a6000c1e1500 */
[C---:B------:R-:W-:Y:S01]  /*6990*/  IMAD.WIDE R12, R3.reuse, 0x2, R186 ;  /* 0x00000002030c7825 */ /* 0x040fe200078e02ba */
[----:B------:R1:W3:Y:S03]  /*69a0*/  LDG.E.U16 R29, desc[UR16][R8.64] ;  /* 0x00000010081d7981 */ /* 0x0002e6000c1e1500 */
[C---:B------:R-:W-:Y:S01]  /*69b0*/  IMAD.WIDE R6, R3.reuse, 0x2, R200 ;  /* 0x0000000203067825 */ /* 0x040fe200078e02c8 */
[----:B------:R-:W4:Y:S03]  /*69c0*/  LDG.E.U16 R33, desc[UR16][R12.64] ;  /* 0x000000100c217981 */ /* 0x000f26000c1e1500 */
[C---:B------:R-:W-:Y:S01]  /*69d0*/  IMAD.WIDE R10, R3.reuse, 0x2, R192 ;  /* 0x00000002030a7825 */ /* 0x040fe200078e02c0 */
[----:B------:R5:W4:Y:S03]  /*69e0*/  LDG.E.U16 R27, desc[UR16][R6.64] ;  /* 0x00000010061b7981 */ /* 0x000b26000c1e1500 */
[C---:B------:R-:W-:Y:S01]  /*69f0*/  IMAD.WIDE R14, R3.reuse, 0x2, R184 ;  /* 0x00000002030e7825 */ /* 0x040fe200078e02b8 */
[----:B------:R0:W4:Y:S03]  /*6a00*/  LDG.E.U16 R31, desc[UR16][R10.64] ;  /* 0x000000100a1f7981 */ /* 0x000126000c1e1500 */
[C---:B------:R-:W-:Y:S01]  /*6a10*/  IMAD.WIDE R18, R3.reuse, 0x2, R178 ;  /* 0x0000000203127825 */ /* 0x040fe200078e02b2 */
[----:B------:R1:W4:Y:S03]  /*6a20*/  LDG.E.U16 R35, desc[UR16][R14.64] ;  /* 0x000000100e237981 */ /* 0x000326000c1e1500 */
[----:B------:R-:W-:-:S02]  /*6a30*/  IMAD.WIDE R20, R3, 0x2, R176 ;  /* 0x0000000203147825 */ /* 0x000fc400078e02b0 */
[----:B------:R-:W4:Y:S02]  /*6a40*/  LDG.E.U16 R19, desc[UR16][R18.64] ;  /* 0x0000001012137981 */ /* 0x000f24000c1e1500 */
[C---:B0-----:R-:W-:Y:S02]  /*6a50*/  IMAD.WIDE R4, R3.reuse, 0x2, R198 ;  /* 0x0000000203047825 */ /* 0x041fe400078e02c6 */
[----:B------:R-:W4:Y:S02]  /*6a60*/  LDG.E.U16 R21, desc[UR16][R20.64] ;  /* 0x0000001014157981 */ /* 0x000f24000c1e1500 */
[C---:B-1----:R-:W-:Y:S02]  /*6a70*/  IMAD.WIDE R8, R3.reuse, 0x2, R190 ;  /* 0x0000000203087825 */ /* 0x042fe400078e02be */
[----:B------:R-:W4:Y:S02]  /*6a80*/  LDG.E.U16 R4, desc[UR16][R4.64] ;  /* 0x0000001004047981 */ /* 0x000f24000c1e1500 */
[----:B------:R-:W-:-:S02]  /*6a90*/  IMAD.WIDE R16, R3, 0x2, R182 ;  /* 0x0000000203107825 */ /* 0x000fc400078e02b6 */
[----:B------:R-:W4:Y:S02]  /*6aa0*/  LDG.E.U16 R8, desc[UR16][R8.64] ;  /* 0x0000001008087981 */ /* 0x000f24000c1e1500 */
[C---:B------:R-:W-:Y:S02]  /*6ab0*/  IMAD.WIDE R22, R3.reuse, 0x2, R174 ;  /* 0x0000000203167825 */ /* 0x040fe400078e02ae */
[----:B------:R-:W4:Y:S02]  /*6ac0*/  LDG.E.U16 R16, desc[UR16][R16.64] ;  /* 0x0000001010107981 */ /* 0x000f24000c1e1500 */
[C---:B-----5:R-:W-:Y:S02]  /*6ad0*/  IMAD.WIDE R6, R3.reuse, 0x2, R196 ;  /* 0x0000000203067825 */ /* 0x060fe400078e02c4 */
[----:B------:R-:W5:Y:S02]  /*6ae0*/  LDG.E.U16 R22, desc[UR16][R22.64] ;  /* 0x0000001016167981 */ /* 0x000f64000c1e1500 */
[----:B------:R-:W-:-:S02]  /*6af0*/  IMAD.WIDE R10, R3, 0x2, R188 ;  /* 0x00000002030a7825 */ /* 0x000fc400078e02bc */
[----:B------:R-:W5:Y:S02]  /*6b00*/  LDG.E.U16 R7, desc[UR16][R6.64] ;  /* 0x0000001006077981 */ /* 0x000f64000c1e1500 */
[C---:B------:R-:W-:Y:S02]  /*6b10*/  IMAD.WIDE R12, R3.reuse, 0x2, R180 ;  /* 0x00000002030c7825 */ /* 0x040fe400078e02b4 */
[----:B------:R-:W5:Y:S02]  /*6b20*/  LDG.E.U16 R11, desc[UR16][R10.64] ;  /* 0x000000100a0b7981 */ /* 0x000f64000c1e1500 */
[----:B------:R-:W-:Y:S02]  /*6b30*/  IMAD.WIDE R14, R3, 0x2, R172 ;  /* 0x00000002030e7825 */ /* 0x000fe400078e02ac */
[----:B------:R-:W5:Y:S04]  /*6b40*/  LDG.E.U16 R13, desc[UR16][R12.64] ;  /* 0x000000100c0d7981 */ /* 0x000f68000c1e1500 */
[----:B------:R-:W5:Y:S01]  /*6b50*/  LDG.E.U16 R15, desc[UR16][R14.64] ;  /* 0x000000100e0f7981 */ /* 0x000f62000c1e1500 */
[----:B------:R-:W-:-:S02]  /*6b60*/  UMOV UR4, 0x1 ;  /* 0x0000000100047882 */ /* 0x000fc40000000000 */
[----:B------:R-:W-:-:S04]  /*6b70*/  @!UP0 UIADD3 UR4, UPT, UPT, -UR4, 0x100000, URZ ;  /* 0x0010000004048890 */ /* 0x000fc8000fffe1ff */
[----:B------:R-:W-:Y:S02]  /*6b80*/  @!UP0 USHF.L.U32 UR5, UR4, 0xb, URZ ;  /* 0x0000000b04058899 */ /* 0x000fe400080006ff */
[----:B------:R-:W-:Y:S01]  /*6b90*/  @!UP0 USHF.L.U32 UR4, UR4, 0x1, URZ ;  /* 0x0000000104048899 */ /* 0x000fe200080006ff */
[----:B------:R-:W-:Y:S01]  /*6ba0*/  VOTEU.ALL UP2, P1 ;  /* 0x0000000000ff7886 */ /* 0x000fe20000840000 */
[----:B--2---:R0:W-:Y:S04]  /*6bb0*/  STS.U16 [R134+UR7+0x12000], R25 ;  /* 0x0120001986007988 */ /* 0x0041e80008000407 */
[----:B---3--:R0:W-:Y:S04]  /*6bc0*/  STS.U16 [R134+UR7+0x12400], R29 ;  /* 0x0124001d86007988 */ /* 0x0081e80008000407 */
[----:B----4-:R0:W-:Y:S04]  /*6bd0*/  STS.U16 [R134+UR7+0x12800], R33 ;  /* 0x0128002186007988 */ /* 0x0101e80008000407 */
        /* <DEDUP_REMOVED lines=8> */
[----:B-----5:R0:W-:Y:S04]  /*6c60*/  STS.U16 [R211+UR7+0x12e00], R22 ;  /* 0x012e0016d3007988 */ /* 0x0201e80008000407 */
[----:B------:R0:W-:Y:S04]  /*6c70*/  STS.U16 [R210+UR7+0x12300], R7 ;  /* 0x01230007d2007988 */ /* 0x0001e80008000407 */
[----:B------:R0:W-:Y:S04]  /*6c80*/  STS.U16 [R210+UR7+0x12700], R11 ;  /* 0x0127000bd2007988 */ /* 0x0001e80008000407 */
[----:B------:R0:W-:Y:S04]  /*6c90*/  STS.U16 [R210+UR7+0x12b00], R13 ;  /* 0x012b000dd2007988 */ /* 0x0001e80008000407 */
[----:B------:R0:W-:Y:S01]  /*6ca0*/  STS.U16 [R210+UR7+0x12f00], R15 ;  /* 0x012f000fd2007988 */ /* 0x0001e20008000407 */
[----:B------:R1:W-:Y:S06]  /*6cb0*/  MEMBAR.ALL.CTA ;  /* 0x0000000000007992 */ /* 0x0003ec0000008000 */
[----:B-1----:R-:W-:Y:S04]  /*6cc0*/  FENCE.VIEW.ASYNC.S ;  /* 0x00000000000073c6 */ /* 0x002fe80000000000 */
[----:B------:R-:W1:Y:S02]  /*6cd0*/  FENCE.VIEW.ASYNC.S ;  /* 0x00000000000073c6 */ /* 0x000e640000000000 */
[----:B-1----:R0:W1:Y:S02]  /*6ce0*/  @!UP2 SYNCS.EXCH.64 URZ, [UR7+0x16010], UR4 ;  /* 0x0160100407ffa5b2 */ /* 0x0020640008000100 */
[----:B-1----:R-:W-:Y:S06]  /*6cf0*/  BAR.SYNC.DEFER_BLOCKING 0x0 ;  /* 0x0000000000007b1d */ /* 0x002fec0000010000 */
[----:B0-----:R-:W-:Y:S05]  /*6d00*/  BRA.U UP1, `(.L_x_13) ;  /* 0x0000000101a47547 */ /* 0x001fea000b800000 */
[----:B------:R-:W-:Y:S01]  /*6d10*/  UMOV UR4, UR69 ;  /* 0x0000004500047c82 */ /* 0x000fe20008000000 */
[----:B------:R-:W-:Y:S01]  /*6d20*/  UMOV UR5, 0x40004040 ;  /* 0x4000404000057882 */ /* 0x000fe20000000000 */
[----:B------:R-:W-:Y:S01]  /*6d30*/  UMOV UR76, 0x0 ;  /* 0x00000000004c7882 */ /* 0x000fe20000000000 */
[----:B------:R-:W-:Y:S01]  /*6d40*/  UMOV UR77, 0x8088010 ;  /* 0x08088010004d7882 */ /* 0x000fe20000000000 */
[----:B------:R-:W-:Y:S01]  /*6d50*/  UMOV UR70, 0x0 ;  /* 0x0000000000467882 */ /* 0x000fe20000000000 */
[----:B------:R-:W-:Y:S01]  /*6d60*/  UMOV UR71, 0x8088010 ;  /* 0x0808801000477882 */ /* 0x000fe20000000000 */
[----:B------:R0:W-:Y:S01]  /*6d70*/  UTCHMMA gdesc[UR4], gdesc[UR18], tmem[UR11], tmem[UR76], idesc[UR77], !UPT ;  /* 0x00ff4c12040075ea */ /* 0x0001e2000f80000b */
[----:B------:R-:W-:Y:S01]  /*6d80*/  UMOV UR74, 0x0 ;  /* 0x00000000004a7882 */ /* 0x000fe20000000000 */
[----:B------:R-:W-:Y:S01]  /*6d90*/  UMOV UR75, 0x8088010 ;  /* 0x08088010004b7882 */ /* 0x000fe20000000000 */
[----:B------:R-:W-:Y:S01]  /*6da0*/  UTCHMMA gdesc[UR20], gdesc[UR22], tmem[UR11], tmem[UR70], idesc[UR71], UPT ;  /* 0x00ff4616140075ea */ /* 0x000fe2000b80000b */
[----:B------:R1:W-:Y:S01]  /*6db0*/  UTCHMMA gdesc[UR24], gdesc[UR54], tmem[UR11], tmem[UR74], idesc[UR75], UPT ;  /* 0x00ff4a36180075ea */ /* 0x0003e2000b80000b */
[----:B------:R-:W-:Y:S01]  /*6dc0*/  UTCHMMA gdesc[UR26], gdesc[UR56], tmem[UR11], tmem[UR76], idesc[UR77], UPT ;  /* 0x00ff4c381a0075ea */ /* 0x000fe2000b80000b */
[----:B------:R-:W-:Y:S01]  /*6dd0*/  UIADD3 UR73, UPT, UPT, UR8, 0x120, URZ ;  /* 0x0000012008497890 */ /* 0x000fe2000fffe0ff */
[----:B0-----:R-:W-:Y:S01]  /*6de0*/  UMOV UR4, 0x0 ;  /* 0x0000000000047882 */ /* 0x001fe20000000000 */
[----:B------:R-:W-:-:S02]  /*6df0*/  UMOV UR5, 0x8088010 ;  /* 0x0808801000057882 */ /* 0x000fc40000000000 */
[----:B------:R-:W-:Y:S01]  /*6e00*/  UTCHMMA gdesc[UR28], gdesc[UR60], tmem[UR11], tmem[UR4], idesc[UR5], UPT ;  /* 0x00ff043c1c0075ea */ /* 0x000fe2000b80000b */
[----:B-1----:R-:W-:Y:S01]  /*6e10*/  UIADD3 UR75, UPT, UPT, UR8, 0x120, URZ ;  /* 0x00000120084b7890 */ /* 0x002fe2000fffe0ff */
[----:B------:R-:W-:Y:S01]  /*6e20*/  UTCHMMA gdesc[UR30], gdesc[UR62], tmem[UR11], tmem[UR70], idesc[UR71], UPT ;  /* 0x00ff463e1e0075ea */ /* 0x000fe2000b80000b */
[----:B------:R-:W-:Y:S01]  /*6e30*/  UIADD3 UR74, UPT, UPT, UR8, 0x120, URZ ;  /* 0x00000120084a7890 */ /* 0x000fe2000fffe0ff */
[----:B------:R-:W-:Y:S01]  /*6e40*/  UTCHMMA gdesc[UR32], gdesc[UR64], tmem[UR11], tmem[UR76], idesc[UR77], UPT ;  /* 0x00ff4c40200075ea */ /* 0x000fe2000b80000b */
[----:B------:R0:W-:Y:S05]  /*6e50*/  UTCHMMA gdesc[UR34], gdesc[UR66], tmem[UR11], tmem[UR70], idesc[UR71], UPT ;  /* 0x00ff4642220075ea */ /* 0x0001ea000b80000b */
[----:B------:R1:W-:Y:S02]  /*6e60*/  UTCHMMA gdesc[UR36], gdesc[UR18], tmem[UR75], tmem[UR4], idesc[UR5], !UPT ;  /* 0x00ff0412240075ea */ /* 0x0003e4000f80004b */
[----:B------:R2:W-:Y:S01]  /*6e70*/  UTCHMMA gdesc[UR38], gdesc[UR22], tmem[UR74], tmem[UR4], idesc[UR5], UPT ;  /* 0x00ff0416260075ea */ /* 0x0005e2000b80004a */
[----:B------:R-:W-:Y:S01]  /*6e80*/  UTCHMMA gdesc[UR40], gdesc[UR54], tmem[UR73], tmem[UR76], idesc[UR77], UPT ;  /* 0x00ff4c36280075ea */ /* 0x000fe2000b800049 */
[----:B0-----:R-:W-:Y:S01]  /*6e90*/  UIADD3 UR70, UPT, UPT, UR8, 0x120, URZ ;  /* 0x0000012008467890 */ /* 0x001fe2000fffe0ff */
[----:B-1----:R-:W-:Y:S01]  /*6ea0*/  UMOV UR75, 0x8088010 ;  /* 0x08088010004b7882 */ /* 0x002fe20000000000 */
[----:B--2---:R-:W-:Y:S01]  /*6eb0*/  UIADD3 UR4, UPT, UPT, UR8, 0x120, URZ ;  /* 0x0000012008047890 */ /* 0x004fe2000fffe0ff */
[----:B------:R-:W-:Y:S01]  /*6ec0*/  UMOV UR74, 0x0 ;  /* 0x00000000004a7882 */ /* 0x000fe20000000000 */
[----:B------:R-:W-:-:S05]  /*6ed0*/  UIADD3 UR5, UPT, UPT, UR8, 0x120, URZ ;  /* 0x0000012008057890 */ /* 0x000fca000fffe0ff */
[----:B------:R0:W-:Y:S02]  /*6ee0*/  UTCHMMA gdesc[UR42], gdesc[UR56], tmem[UR70], tmem[UR74], idesc[UR75], UPT ;  /* 0x00ff4a382a0075ea */ /* 0x0001e4000b800046 */
[----:B0-----:R-:W-:Y:S01]  /*6ef0*/  UMOV UR70, 0x0 ;  /* 0x0000000000467882 */ /* 0x001fe20000000000 */
[----:B------:R-:W-:Y:S01]  /*6f00*/  UIADD3 UR74, UPT, UPT, UR8, 0x120, URZ ;  /* 0x00000120084a7890 */ /* 0x000fe2000fffe0ff */
[----:B------:R0:W-:Y:S01]  /*6f10*/  UTCHMMA gdesc[UR44], gdesc[UR60], tmem[UR4], tmem[UR70], idesc[UR71], UPT ;  /* 0x00ff463c2c0075ea */ /* 0x0001e2000b800004 */
[----:B------:R-:W-:Y:S01]  /*6f20*/  UTCHMMA gdesc[UR46], gdesc[UR62], tmem[UR73], tmem[UR70], idesc[UR71], UPT ;  /* 0x00ff463e2e0075ea */ /* 0x000fe2000b800049 */
[----:B------:R1:W-:Y:S06]  /*6f30*/  UTCHMMA gdesc[UR48], gdesc[UR64], tmem[UR5], tmem[UR70], idesc[UR71], UPT ;  /* 0x00ff4640300075ea */ /* 0x0003ec000b800005 */
[----:B------:R2:W-:Y:S01]  /*6f40*/  UTCHMMA gdesc[UR50], gdesc[UR66], tmem[UR74], tmem[UR76], idesc[UR77], UPT ;  /* 0x00ff4c42320075ea */ /* 0x0005e2000b80004a */
[----:B0-----:R-:W-:Y:S01]  /*6f50*/  UIADD3 UR4, UPT, UPT, UR7, 0x16010, URZ ;  /* 0x0001601007047890 */ /* 0x001fe2000fffe0ff */
[----:B-1----:R-:W-:-:S06]  /*6f60*/  UMOV UR5, URZ ;  /* 0x000000ff00057c82 */ /* 0x002fcc0008000000 */
[----:B------:R-:W-:Y:S02]  /*6f70*/  UMOV UR75, UR4 ;  /* 0x00000004004b7c82 */ /* 0x000fe40008000000 */
[----:B------:R2:W-:Y:S01]  /*6f80*/  UTCBAR [UR75], URZ ;  /* 0x000000ff4b0073e9 */ /* 0x0005e200080000ff */
[----:B------:R-:W-:Y:S02]  /*6f90*/  NOP ;  /* 0x0000000000007918 */ /* 0x000fe40000000000 */
.L_x_13:
[----:B------:R-:W0:Y:S01]  /*6fa0*/  SYNCS.PHASECHK.TRANS64.TRYWAIT P2, [UR7+0x16010], RZ ;  /* 0x016010ffff0075a7 */ /* 0x000e220008041107 */
[----:B------:R-:W-:Y:S01]  /*6fb0*/  SHF.L.U32 R0, R0, 0x1f, RZ ;  /* 0x0000001f00007819 */ /* 0x000fe200000006ff */
[----:B0-----:R-:W-:Y:S06]  /*6fc0*/  @!P2 BRA `(.L_x_14) ;  /* 0x00000064009ca947 */ /* 0x001fec0003800000 */
.L_x_23:
[----:B------:R-:W-:Y:S01]  /*6fd0*/  BAR.SYNC.DEFER_BLOCKING 0x0 ;  /* 0x0000000000007b1d */ /* 0x000fe20000010000 */
[----:B------:R-:W-:-:S04]  /*6fe0*/  IMAD.WIDE R48, R132, 0x2, R206 ;  /* 0x0000000284307825 */ /* 0x000fc800078e02ce */
[----:B------:R-:W-:Y:S01]  /*6ff0*/  IMAD.WIDE R38, R132, 0x2, R204 ;  /* 0x0000000284267825 */ /* 0x000fe200078e02cc */
[----:B------:R-:W0:Y:S01]  /*7000*/  LDTM.x32 R4, tmem[UR12] ;  /* 0x0000000c000479ee */ /* 0x000e2200082c0000 */
[----:B------:R-:W0:Y:S01]  /*7010*/  @!P1 SYNCS.CCTL.IV [UR7+0x16010] ;  /* 0x01601000ff0099b1 */ /* 0x000e220008000007 */
[----:B------:R-:W-:Y:S01]  /*7020*/  NOP ;  /* 0x0000000000007918 */ /* 0x000fe20000000000 */
[----:B0-----:R-:W0:Y:S02]  /*7030*/  SYNCS.PHASECHK.TRANS64.TRYWAIT P2, [UR10], R0 ;  /* 0x00000000ff0075a7 */ /* 0x001e24000804110a */
[----:B0-----:R-:W-:Y:S05]  /*7040*/  @!P2 BRA `(.L_x_15) ;  /* 0x000000640088a947 */ /* 0x001fea0003800000 */
.L_x_24:
[C---:B------:R-:W-:Y:S01]  /*7050*/  IMAD.WIDE R40, R132.reuse, 0x2, R170 ;  /* 0x0000000284287825 */ /* 0x040fe200078e02aa */
[----:B------:R-:W3:Y:S03]  /*7060*/  LDG.E.U16 R36, desc[UR16][R48.64] ;  /* 0x0000001030247981 */ /* 0x000ee6000c1e1500 */
[C---:B------:R-:W-:Y:S01]  /*7070*/  IMAD.WIDE R42, R132.reuse, 0x2, R168 ;  /* 0x00000002842a7825 */ /* 0x040fe200078e02a8 */
[----:B------:R0:W4:Y:S03]  /*7080*/  LDG.E.U16 R38, desc[UR16][R38.64] ;  /* 0x0000001026267981 */ /* 0x000126000c1e1500 */
[C---:B------:R-:W-:Y:S01]  /*7090*/  IMAD.WIDE R44, R132.reuse, 0x2, R166 ;  /* 0x00000002842c7825 */ /* 0x040fe200078e02a6 */
[----:B------:R1:W5:Y:S03]  /*70a0*/  LDG.E.U16 R40, desc[UR16][R40.64] ;  /* 0x0000001028287981 */ /* 0x000366000c1e1500 */
[C---:B------:R-:W-:Y:S01]  /*70b0*/  IMAD.WIDE R46, R132.reuse, 0x2, R164 ;  /* 0x00000002842e7825 */ /* 0x040fe200078e02a4 */
[----:B--2---:R-:W2:Y:S03]  /*70c0*/  LDG.E.U16 R42, desc[UR16][R42.64] ;  /* 0x000000102a2a7981 */ /* 0x004ea6000c1e1500 */
[C---:B------:R-:W-:Y:S01]  /*70d0*/  IMAD.WIDE R50, R132.reuse, 0x2, R160 ;  /* 0x0000000284327825 */ /* 0x040fe200078e02a0 */
[----:B------:R-:W2:Y:S03]  /*70e0*/  LDG.E.U16 R44, desc[UR16][R44.64] ;  /* 0x000000102c2c7981 */ /* 0x000ea6000c1e1500 */
        /* <DEDUP_REMOVED lines=16> */
[----:B------:R-:W-:Y:S01]  /*71f0*/  IMAD.WIDE R56, R132, 0x2, R162 ;  /* 0x0000000284387825 */ /* 0x000fe200078e02a2 */
[----:B------:R-:W2:Y:S04]  /*7200*/  LDG.E.U16 R228, desc[UR16][R228.64] ;  /* 0x00000010e4e47981 */ /* 0x000ea8000c1e1500 */
[----:B------:R1:W2:Y:S04]  /*7210*/  LDG.E.U16 R48, desc[UR16][R56.64] ;  /* 0x0000001038307981 */ /* 0x0002a8000c1e1500 */
[----:B------:R-:W2:Y:S01]  /*7220*/  LDG.E.U16 R230, desc[UR16][R230.64] ;  /* 0x00000010e6e67981 */ /* 0x000ea2000c1e1500 */
[----:B------:R-:W-:Y:S01]  /*7230*/  FMUL R0, R4, UR68 ;  /* 0x0000004404007c20 */ /* 0x000fe20008400000 */
[----:B0-----:R-:W-:Y:S01]  /*7240*/  FMUL R39, R5, UR68 ;  /* 0x0000004405277c20 */ /* 0x001fe20008400000 */
[----:B------:R-:W-:Y:S01]  /*7250*/  FMUL R2, R6, UR68 ;  /* 0x0000004406027c20 */ /* 0x000fe20008400000 */
[----:B-1----:R-:W-:Y:S01]  /*7260*/  FMUL R41, R7, UR68 ;  /* 0x0000004407297c20 */ /* 0x002fe20008400000 */
[----:B------:R-:W-:-:S03]  /*7270*/  FMUL R56, R8, UR68 ;  /* 0x0000004408387c20 */ /* 0x000fc60008400000 */
[----:B------:R-:W-:Y:S01]  /*7280*/  FMNMX3 R2, R0, R39, R2, !PT ;  /* 0x0000002700027276 */ /* 0x000fe20007800002 */
[----:B------:R-:W-:Y:S01]  /*7290*/  FMUL R0, R9, UR68 ;  /* 0x0000004409007c20 */ /* 0x000fe20008400000 */
[----:B------:R-:W-:Y:S02]  /*72a0*/  FMUL R39, R10, UR68 ;  /* 0x000000440a277c20 */ /* 0x000fe40008400000 */
[----:B------:R-:W-:Y:S01]  /*72b0*/  FMNMX3 R56, R2, R41, R56, !PT ;  /* 0x0000002902387276 */ /* 0x000fe20007800038 */
[----:B------:R-:W-:Y:S01]  /*72c0*/  FMUL R2, R11, UR68 ;  /* 0x000000440b027c20 */ /* 0x000fe20008400000 */
[----:B------:R-:W-:Y:S02]  /*72d0*/  FMUL R41, R12, UR68 ;  /* 0x000000440c297c20 */ /* 0x000fe40008400000 */
[----:B------:R-:W-:Y:S01]  /*72e0*/  FMNMX3 R56, R56, R0, R39, !PT ;  /* 0x0000000038387276 */ /* 0x000fe20007800027 */
[----:B------:R-:W-:Y:S01]  /*72f0*/  FMUL R0, R13, UR68 ;  /* 0x000000440d007c20 */ /* 0x000fe20008400000 */
[----:B------:R-:W-:-:S02]  /*7300*/  FMUL R39, R14, UR68 ;  /* 0x000000440e277c20 */ /* 0x000fc40008400000 */
        /* <DEDUP_REMOVED lines=31> */
[----:B------:R-:W-:-:S03]  /*7500*/  FMUL R2, R35, UR68 ;  /* 0x0000004423027c20 */ /* 0x000fc60008400000 */
[----:B------:R-:W-:-:S04]  /*7510*/  FMNMX3 R0, R41, R0, R39, !PT ;  /* 0x0000000029007276 */ /* 0x000fc80007800027 */
[----:B------:R-:W-:-:S05]  /*7520*/  FMNMX3 R2, R0, R2, R37, !PT ;  /* 0x0000000200027276 */ /* 0x000fca0007800025 */
[--C-:B------:R-:W-:Y:S01]  /*7530*/  FFMA R4, R4, UR68, -R2.reuse ;  /* 0x0000004404047c23 */ /* 0x100fe20008000802 */
[--C-:B------:R-:W-:Y:S01]  /*7540*/  FFMA R5, R5, UR68, -R2.reuse ;  /* 0x0000004405057c23 */ /* 0x100fe20008000802 */
[--C-:B------:R-:W-:Y:S02]  /*7550*/  FFMA R6, R6, UR68, -R2.reuse ;  /* 0x0000004406067c23 */ /* 0x100fe40008000802 */
[----:B------:R-:W-:Y:S01]  /*7560*/  FMUL R4, R4, 1.4426950216293334961 ;  /* 0x3fb8aa3b04047820 */ /* 0x000fe20000400000 */
[----:B------:R-:W-:Y:S01]  /*7570*/  FMUL R5, R5, 1.4426950216293334961 ;  /* 0x3fb8aa3b05057820 */ /* 0x000fe20000400000 */
[--C-:B------:R-:W-:Y:S01]  /*7580*/  FFMA R7, R7, UR68, -R2.reuse ;  /* 0x0000004407077c23 */ /* 0x100fe20008000802 */
[----:B------:R-:W-:Y:S01]  /*7590*/  FMUL R6, R6, 1.4426950216293334961 ;  /* 0x3fb8aa3b06067820 */ /* 0x000fe20000400000 */
[----:B------:R-:W-:Y:S02]  /*75a0*/  MUFU.EX2 R39, R4 ;  /* 0x0000000400277308 */ /* 0x000fe40000000800 */
[----:B------:R-:W-:Y:S01]  /*75b0*/  FMUL R7, R7, 1.4426950216293334961 ;  /* 0x3fb8aa3b07077820 */ /* 0x000fe20000400000 */
[----:B------:R-:W-:-:S05]  /*75c0*/  FFMA R8, R8, UR68, -R2 ;  /* 0x0000004408087c23 */ /* 0x000fca0008000802 */
[----:B------:R-:W0:Y:S01]  /*75d0*/  MUFU.EX2 R56, R5 ;  /* 0x0000000500387308 */ /* 0x000e220000000800 */
[----:B------:R-:W-:Y:S01]  /*75e0*/  FFMA R9, R9, UR68, -R2 ;  /* 0x0000004409097c23 */ /* 0x000fe20008000802 */
[----:B------:R-:W-:-:S06]  /*75f0*/  FMUL R8, R8, 1.4426950216293334961 ;  /* 0x3fb8aa3b08087820 */ /* 0x000fcc0000400000 */
[----:B------:R-:W1:Y:S01]  /*7600*/  MUFU.EX2 R41, R6 ;  /* 0x0000000600297308 */ /* 0x000e620000000800 */
[----:B------:R-:W-:Y:S01]  /*7610*/  FMUL R9, R9, 1.4426950216293334961 ;  /* 0x3fb8aa3b09097820 */ /* 0x000fe20000400000 */
[----:B------:R-:W-:-:S06]  /*7620*/  FFMA R10, R10, UR68, -R2 ;  /* 0x000000440a0a7c23 */ /* 0x000fcc0008000802 */
[----:B------:R-:W1:Y:S01]  /*7630*/  MUFU.EX2 R7, R7 ;  /* 0x0000000700077308 */ /* 0x000e620000000800 */
[----:B------:R-:W-:Y:S01]  /*7640*/  FFMA R11, R11, UR68, -R2 ;  /* 0x000000440b0b7c23 */ /* 0x000fe20008000802 */
[----:B------:R-:W-:Y:S01]  /*7650*/  FMUL R10, R10, 1.4426950216293334961 ;  /* 0x3fb8aa3b0a0a7820 */ /* 0x000fe20000400000 */
[----:B0-----:R-:W-:-:S05]  /*7660*/  FADD R4, R39, R56 ;  /* 0x0000003827047221 */ /* 0x001fca0000000000 */
[----:B------:R-:W0:Y:S01]  /*7670*/  MUFU.EX2 R43, R8 ;  /* 0x00000008002b7308 */ /* 0x000e220000000800 */
[----:B------:R-:W-:Y:S01]  /*7680*/  FMUL R11, R11, 1.4426950216293334961 ;  /* 0x3fb8aa3b0b0b7820 */ /* 0x000fe20000400000 */
[----:B------:R-:W-:Y:S01]  /*7690*/  FFMA R12, R12, UR68, -R2 ;  /* 0x000000440c0c7c23 */ /* 0x000fe20008000802 */
[----:B-1----:R-:W-:-:S05]  /*76a0*/  FADD R4, R41, R4 ;  /* 0x0000000429047221 */ /* 0x002fca0000000000 */
[----:B------:R-:W1:Y:S01]  /*76b0*/  MUFU.EX2 R9, R9 ;  /* 0x0000000900097308 */ /* 0x000e620000000800 */
[----:B------:R-:W-:Y:S01]  /*76c0*/  FFMA R13, R13, UR68, -R2 ;  /* 0x000000440d0d7c23 */ /* 0x000fe20008000802 */
[----:B------:R-:W-:Y:S01]  /*76d0*/  FMUL R12, R12, 1.4426950216293334961 ;  /* 0x3fb8aa3b0c0c7820 */ /* 0x000fe20000400000 */
[----:B------:R-:W-:-:S05]  /*76e0*/  FADD R4, R7, R4 ;  /* 0x0000000407047221 */ /* 0x000fca0000000000 */
[----:B------:R-:W1:Y:S01]  /*76f0*/  MUFU.EX2 R45, R10 ;  /* 0x0000000a002d7308 */ /* 0x000e620000000800 */
[----:B------:R-:W-:Y:S01]  /*7700*/  FMUL R13, R13, 1.4426950216293334961 ;  /* 0x3fb8aa3b0d0d7820 */ /* 0x000fe20000400000 */
[----:B------:R-:W-:Y:S01]  /*7710*/  FFMA R14, R14, UR68, -R2 ;  /* 0x000000440e0e7c23 */ /* 0x000fe20008000802 */
[----:B0-----:R-:W-:-:S05]  /*7720*/  FADD R4, R43, R4 ;  /* 0x000000042b047221 */ /* 0x001fca0000000000 */
[----:B------:R-:W0:Y:S01]  /*7730*/  MUFU.EX2 R11, R11 ;  /* 0x0000000b000b7308 */ /* 0x000e220000000800 */
[----:B------:R-:W-:Y:S01]  /*7740*/  FFMA R15, R15, UR68, -R2 ;  /* 0x000000440f0f7c23 */ /* 0x000fe20008000802 */
[----:B------:R-:W-:Y:S01]  /*7750*/  FMUL R14, R14, 1.4426950216293334961 ;  /* 0x3fb8aa3b0e0e7820 */ /* 0x000fe20000400000 */
[----:B-1----:R-:W-:-:S05]  /*7760*/  FADD R4, R9, R4 ;  /* 0x0000000409047221 */ /* 0x002fca0000000000 */
[----:B------:R-:W1:Y:S01]  /*7770*/  MUFU.EX2 R47, R12 ;  /* 0x0000000c002f7308 */ /* 0x000e620000000800 */
[----:B------:R-:W-:Y:S01]  /*7780*/  FMUL R15, R15, 1.4426950216293334961 ;  /* 0x3fb8aa3b0f0f7820 */ /* 0x000fe20000400000 */
[----:B------:R-:W-:Y:S01]  /*7790*/  FFMA R16, R16, UR68, -R2 ;  /* 0x0000004410107c23 */ /* 0x000fe20008000802 */
[----:B------:R-:W-:-:S05]  /*77a0*/  FADD R4, R45, R4 ;  /* 0x000000042d047221 */ /* 0x000fca0000000000 */
        /* <DEDUP_REMOVED lines=9> */
[----:B------:R-:W-:Y:S01]  /*7840*/  FMUL R18, R18, 1.4426950216293334961 ;  /* 0x3fb8aa3b12127820 */ /* 0x000fe20000400000 */
[----:B------:R-:W-:Y:S01]  /*7850*/  FFMA R19, R19, UR68, -R2 ;  /* 0x0000004413137c23 */ /* 0x000fe20008000802 */
[----:B------:R-:W-:-:S05]  /*7860*/  FADD R4, R13, R4 ;  /* 0x000000040d047221 */ /* 0x000fca0000000000 */
[----:B------:R-:W0:Y:S01]  /*7870*/  MUFU.EX2 R10, R16 ;  /* 0x00000010000a7308 */ /* 0x000e220000000800 */
[--C-:B------:R-:W-:Y:S01]  /*7880*/  FFMA R21, R21, UR68, -R2.reuse ;  /* 0x0000004415157c23 */ /* 0x100fe20008000802 */
[--C-:B------:R-:W-:Y:S01]  /*7890*/  FFMA R22, R22, UR68, -R2.reuse ;  /* 0x0000004416167c23 */ /* 0x100fe20008000802 */
[----:B------:R-:W-:Y:S01]  /*78a0*/  FMUL R19, R19, 1.4426950216293334961 ;  /* 0x3fb8aa3b13137820 */ /* 0x000fe20000400000 */
[----:B------:R-:W-:-:S04]  /*78b0*/  FFMA R20, R20, UR68, -R2 ;  /* 0x0000004414147c23 */ /* 0x000fc80008000802 */
[----:B------:R-:W1:Y:S01]  /*78c0*/  MUFU.EX2 R17, R17 ;  /* 0x0000001100117308 */ /* 0x000e620000000800 */
[--C-:B------:R-:W-:Y:S01]  /*78d0*/  FFMA R23, R23, UR68, -R2.reuse ;  /* 0x0000004417177c23 */ /* 0x100fe20008000802 */
[--C-:B------:R-:W-:Y:S01]  /*78e0*/  FFMA R24, R24, UR68, -R2.reuse ;  /* 0x0000004418187c23 */ /* 0x100fe20008000802 */
[--C-:B------:R-:W-:Y:S01]  /*78f0*/  FFMA R25, R25, UR68, -R2.reuse ;  /* 0x0000004419197c23 */ /* 0x100fe20008000802 */
[--C-:B------:R-:W-:Y:S01]  /*7900*/  FFMA R26, R26, UR68, -R2.reuse ;  /* 0x000000441a1a7c23 */ /* 0x100fe20008000802 */
[--C-:B------:R-:W-:Y:S01]  /*7910*/  FFMA R27, R27, UR68, -R2.reuse ;  /* 0x000000441b1b7c23 */ /* 0x100fe20008000802 */
[--C-:B------:R-:W-:Y:S01]  /*7920*/  FFMA R28, R28, UR68, -R2.reuse ;  /* 0x000000441c1c7c23 */ /* 0x100fe20008000802 */
[--C-:B------:R-:W-:Y:S01]  /*7930*/  FFMA R29, R29, UR68, -R2.reuse ;  /* 0x000000441d1d7c23 */ /* 0x100fe20008000802 */
[----:B------:R-:W1:Y:S01]  /*7940*/  MUFU.EX2 R18, R18 ;  /* 0x0000001200127308 */ /* 0x000e620000000800 */
[--C-:B------:R-:W-:Y:S01]  /*7950*/  FFMA R30, R30, UR68, -R2.reuse ;  /* 0x000000441e1e7c23 */ /* 0x100fe20008000802 */
[--C-:B------:R-:W-:Y:S01]  /*7960*/  FFMA R31, R31, UR68, -R2.reuse ;  /* 0x000000441f1f7c23 */ /* 0x100fe20008000802 */
[--C-:B------:R-:W-:Y:S01]  /*7970*/  FFMA R32, R32, UR68, -R2.reuse ;  /* 0x0000004420207c23 */ /* 0x100fe20008000802 */
[--C-:B------:R-:W-:Y:S01]  /*7980*/  FFMA R33, R33, UR68, -R2.reuse ;  /* 0x0000004421217c23 */ /* 0x100fe20008000802 */
[--C-:B------:R-:W-:Y:S01]  /*7990*/  FFMA R34, R34, UR68, -R2.reuse ;  /* 0x0000004422227c23 */ /* 0x100fe20008000802 */
[----:B------:R-:W-:Y:S01]  /*79a0*/  FFMA R35, R35, UR68, -R2 ;  /* 0x0000004423237c23 */ /* 0x000fe20008000802 */
[----:B0-----:R-:W-:Y:S01]  /*79b0*/  FADD R4, R49, R4 ;  /* 0x0000000431047221 */ /* 0x001fe20000000000 */
[----:B------:R-:W-:Y:S01]  /*79c0*/  FMUL R21, R21, 1.4426950216293334961 ;  /* 0x3fb8aa3b15157820 */ /* 0x000fe20000400000 */
[----:B------:R-:W-:Y:S01]  /*79d0*/  FMUL R0, R22, 1.4426950216293334961 ;  /* 0x3fb8aa3b16007820 */ /* 0x000fe20000400000 */
[----:B------:R-:W0:Y:S01]  /*79e0*/  MUFU.EX2 R51, R19 ;  /* 0x0000001300337308 */ /* 0x000e220000000800 */
[----:B------:R-:W-:Y:S01]  /*79f0*/  FMUL R20, R20, 1.4426950216293334961 ;  /* 0x3fb8aa3b14147820 */ /* 0x000fe20000400000 */
        /* <DEDUP_REMOVED lines=13> */
[----:B-1----:R-:W-:Y:S01]  /*7ad0*/  FADD R5, R15, R4 ;  /* 0x000000040f057221 */ /* 0x002fe20000000000 */
[----:B------:R1:W0:Y:S03]  /*7ae0*/  MUFU.EX2 R53, R20 ;  /* 0x0000001400357308 */ /* 0x0002260000000800 */
[----:B------:R-:W-:Y:S01]  /*7af0*/  FADD R8, R10, R5 ;  /* 0x000000050a087221 */ /* 0x000fe20000000000 */
[----:B------:R-:W-:-:S04]  /*7b00*/  F2FP.F16.F32.PACK_AB R5, R7, R41 ;  /* 0x000000290705723e */ /* 0x000fc800000000ff */
[----:B------:R-:W0:Y:S01]  /*7b10*/  MUFU.EX2 R21, R21 ;  /* 0x0000001500157308 */ /* 0x000e220000000800 */
[----:B------:R-:W-:Y:S01]  /*7b20*/  F2FP.F16.F32.PACK_AB R7, R11, R45 ;  /* 0x0000002d0b07723e */ /* 0x000fe200000000ff */
[----:B------:R-:W-:-:S06]  /*7b30*/  FADD R11, R17, R8 ;  /* 0x00000008110b7221 */ /* 0x000fcc0000000000 */
[----:B------:R-:W-:Y:S08]  /*7b40*/  MUFU.EX2 R0, R0 ;  /* 0x0000000000007308 */ /* 0x000ff00000000800 */
[----:B------:R-:W0:Y:S08]  /*7b50*/  MUFU.EX2 R135, R23 ;  /* 0x0000001700877308 */ /* 0x000e300000000800 */
        /* <DEDUP_REMOVED lines=11> */
[----:B------:R-:W2:Y:S01]  /*7c10*/  MUFU.EX2 R137, R35 ;  /* 0x0000002300897308 */ /* 0x000ea20000000800 */
[----:B-1----:R-:W-:Y:S01]  /*7c20*/  FADD R20, R18, R11 ;  /* 0x0000000b12147221 */ /* 0x002fe20000000000 */
[----:B------:R-:W-:-:S03]  /*7c30*/  F2FP.F16.F32.PACK_AB R6, R9, R43 ;  /* 0x0000002b0906723e */ /* 0x000fc600000000ff */
[----:B0-----:R-:W-:Y:S01]  /*7c40*/  FADD R20, R51, R20 ;  /* 0x0000001433147221 */ /* 0x001fe20000000000 */
[----:B------:R-:W-:Y:S02]  /*7c50*/  F2FP.F16.F32.PACK_AB R8, R13, R47 ;  /* 0x0000002f0d08723e */ /* 0x000fe400000000ff */
[----:B------:R-:W-:Y:S01]  /*7c60*/  F2FP.F16.F32.PACK_AB R9, R15, R49 ;  /* 0x000000310f09723e */ /* 0x000fe200000000ff */
[----:B------:R-:W-:Y:S01]  /*7c70*/  FADD R20, R53, R20 ;  /* 0x0000001435147221 */ /* 0x000fe20000000000 */
[----:B------:R-:W-:Y:S02]  /*7c80*/  F2FP.F16.F32.PACK_AB R10, R17, R10 ;  /* 0x0000000a110a723e */ /* 0x000fe400000000ff */
[----:B------:R-:W-:Y:S02]  /*7c90*/  F2FP.F16.F32.PACK_AB R11, R51, R18 ;  /* 0x00000012330b723e */ /* 0x000fe400000000ff */
[----:B------:R-:W-:Y:S02]  /*7ca0*/  F2FP.F16.F32.PACK_AB R4, R56, R39 ;  /* 0x000000273804723e */ /* 0x000fe400000000ff */
[----:B------:R-:W-:-:S02]  /*7cb0*/  F2FP.F16.F32.PACK_AB R12, R21, R53 ;  /* 0x00000035150c723e */ /* 0x000fc400000000ff */
[----:B------:R-:W-:Y:S02]  /*7cc0*/  F2FP.F16.F32.PACK_AB R13, R135, R0 ;  /* 0x00000000870d723e */ /* 0x000fe400000000ff */
[----:B------:R-:W-:Y:S02]  /*7cd0*/  F2FP.F16.F32.PACK_AB R14, R215, R214 ;  /* 0x000000d6d70e723e */ /* 0x000fe400000000ff */
[----:B------:R-:W-:Y:S02]  /*7ce0*/  F2FP.F16.F32.PACK_AB R15, R217, R216 ;  /* 0x000000d8d90f723e */ /* 0x000fe400000000ff */
[----:B------:R-:W-:Y:S02]  /*7cf0*/  F2FP.F16.F32.PACK_AB R16, R143, R218 ;  /* 0x000000da8f10723e */ /* 0x000fe400000000ff */
[----:B------:R-:W-:Y:S02]  /*7d00*/  F2FP.F16.F32.PACK_AB R17, R141, R142 ;  /* 0x0000008e8d11723e */ /* 0x000fe400000000ff */
[----:B------:R-:W-:-:S02]  /*7d10*/  F2FP.F16.F32.PACK_AB R18, R139, R140 ;  /* 0x0000008c8b12723e */ /* 0x000fc400000000ff */
[----:B--2---:R-:W-:Y:S01]  /*7d20*/  F2FP.F16.F32.PACK_AB R19, R137, R138 ;  /* 0x0000008a8913723e */ /* 0x004fe200000000ff */
[----:B------:R-:W-:Y:S01]  /*7d30*/  FADD R221, R21, R20 ;  /* 0x0000001415dd7221 */ /* 0x000fe20000000000 */
[----:B---3--:R-:W-:Y:S01]  /*7d40*/  STS.U16 [R133+UR7+0x14000], R36 ;  /* 0x0140002485007988 */ /* 0x008fe20008000407 */
[----:B------:R-:W-:Y:S01]  /*7d50*/  FADD R219, -R2, R37 ;  /* 0x0000002502db7221 */ /* 0x000fe20000000100 */
[----:B------:R-:W-:Y:S02]  /*7d60*/  STTM.x16 tmem[UR14], R4 ;  /* 0x00000004000079ed */ /* 0x000fe4000824000e */
[----:B----4-:R-:W-:Y:S04]  /*7d70*/  STS.U16 [R133+UR7+0x14200], R38 ;  /* 0x0142002685007988 */ /* 0x010fe80008000407 */
[----:B-----5:R-:W-:Y:S04]  /*7d80*/  STS.U16 [R133+UR7+0x14400], R40 ;  /* 0x0144002885007988 */ /* 0x020fe80008000407 */
        /* <DEDUP_REMOVED lines=9> */
[----:B------:R1:W-:Y:S04]  /*7e20*/  STS.U16 [R133+UR7+0x15800], R224 ;  /* 0x015800e085007988 */ /* 0x0003e80008000407 */
[----:B------:R1:W-:Y:S01]  /*7e30*/  STS.U16 [R133+UR7+0x15a00], R226 ;  /* 0x015a00e285007988 */ /* 0x0003e20008000407 */
[----:B0-----:R-:W-:-:S03]  /*7e40*/  FADD R220, R0, R221 ;  /* 0x000000dd00dc7221 */ /* 0x001fc60000000000 */
[----:B------:R1:W-:Y:S04]  /*7e50*/  STS.U16 [R133+UR7+0x15c00], R228 ;  /* 0x015c00e485007988 */ /* 0x0003e80008000407 */
[----:B------:R1:W-:Y:S01]  /*7e60*/  STS.U16 [R133+UR7+0x15e00], R230 ;  /* 0x015e00e685007988 */ /* 0x0003e20008000407 */
[----:B------:R-:W-:Y:S01]  /*7e70*/  FMUL R0, R219, 1.4426950216293334961 ;  /* 0x3fb8aa3bdb007820 */ /* 0x000fe20000400000 */
[----:B------:R-:W0:Y:S02]  /*7e80*/  FENCE.VIEW.ASYNC.T ;  /* 0x00000000000073c6 */ /* 0x000e240000000200 */
[----:B0-----:R-:W-:Y:S06]  /*7e90*/  BAR.SYNC.DEFER_BLOCKING 0x0 ;  /* 0x0000000000007b1d */ /* 0x001fec0000010000 */
[----:B------:R-:W0:Y:S01]  /*7ea0*/  LDTM.x128 R4, tmem[UR9] ;  /* 0x00000009000479ee */ /* 0x000e2200083c0000 */
[----:B------:R-:W0:Y:S01]  /*7eb0*/  MUFU.EX2 R0, R0 ;  /* 0x0000000000007308 */ /* 0x000e220000000800 */
[----:B------:R-:W-:Y:S01]  /*7ec0*/  NOP ;  /* 0x0000000000007918 */ /* 0x000fe20000000000 */
        /* <DEDUP_REMOVED lines=128> */
[----:B------:R1:W-:Y:S01]  /*86d0*/  STTM.x128 tmem[UR9], R4 ;  /* 0x00000004000079ed */ /* 0x0003e200083c0009 */
[----:B------:R-:W0:Y:S02]  /*86e0*/  FENCE.VIEW.ASYNC.T ;  /* 0x00000000000073c6 */ /* 0x000e240000000200 */
[----:B0-----:R-:W-:Y:S01]  /*86f0*/  BAR.SYNC.DEFER_BLOCKING 0x0 ;  /* 0x0000000000007b1d */ /* 0x001fe20000010000 */
[----:B------:R-:W-:-:S04]  /*8700*/  FADD R135, R135, R220 ;  /* 0x000000dc87877221 */ /* 0x000fc80000000000 */
[----:B------:R-:W-:-:S04]  /*8710*/  FADD R214, R214, R135 ;  /* 0x00000087d6d67221 */ /* 0x000fc80000000000 */
[----:B------:R-:W-:-:S04]  /*8720*/  FADD R215, R215, R214 ;  /* 0x000000d6d7d77221 */ /* 0x000fc80000000000 */
[----:B------:R-:W-:Y:S01]  /*8730*/  FADD R216, R216, R215 ;  /* 0x000000d7d8d87221 */ /* 0x000fe20000000000 */
[----:B------:R0:W-:Y:S06]  /*8740*/  MEMBAR.ALL.CTA ;  /* 0x0000000000007992 */ /* 0x0001ec0000008000 */
[----:B0-----:R-:W0:Y:S01]  /*8750*/  FENCE.VIEW.ASYNC.S ;  /* 0x00000000000073c6 */ /* 0x001e220000000000 */
[----:B------:R-:W-:-:S04]  /*8760*/  FADD R135, R217, R216 ;  /* 0x000000d8d9877221 */ /* 0x000fc80000000000 */
[----:B------:R-:W-:-:S04]  /*8770*/  FADD R135, R218, R135 ;  /* 0x00000087da877221 */ /* 0x000fc80000000000 */
[----:B------:R-:W-:-:S04]  /*8780*/  FADD R135, R143, R135 ;  /* 0x000000878f877221 */ /* 0x000fc80000000000 */
[----:B------:R-:W-:-:S04]  /*8790*/  FADD R142, R142, R135 ;  /* 0x000000878e8e7221 */ /* 0x000fc80000000000 */
[----:B------:R-:W-:-:S04]  /*87a0*/  FADD R141, R141, R142 ;  /* 0x0000008e8d8d7221 */ /* 0x000fc80000000000 */
[----:B------:R-:W-:-:S04]  /*87b0*/  FADD R140, R140, R141 ;  /* 0x0000008d8c8c7221 */ /* 0x000fc80000000000 */
[----:B------:R-:W-:Y:S01]  /*87c0*/  FADD R139, R139, R140 ;  /* 0x0000008c8b8b7221 */ /* 0x000fe20000000000 */
[----:B------:R-:W-:-:S03]  /*87d0*/  ULEA UR10, UR15, UR7, 0x3 ;  /* 0x000000070f0a7291 */ /* 0x000fc6000f8e18ff */
[----:B------:R-:W-:Y:S01]  /*87e0*/  FADD R138, R138, R139 ;  /* 0x0000008b8a8a7221 */ /* 0x000fe20000000000 */
[----:B------:R-:W-:-:S03]  /*87f0*/  UIADD3 UR10, UPT, UPT, UR10, 0x16000, URZ ;  /* 0x000160000a0a7890 */ /* 0x000fc6000fffe0ff */
[----:B------:R-:W-:Y:S01]  /*8800*/  FADD R137, R137, R138 ;  /* 0x0000008a89897221 */ /* 0x000fe20000000000 */
[----:B------:R-:W-:Y:S01]  /*8810*/  UMOV UR74, UR72 ;  /* 0x00000048004a7c82 */ /* 0x000fe20008000000 */
[----:B0-----:R-:W-:Y:S06]  /*8820*/  BAR.SYNC.DEFER_BLOCKING 0x0 ;  /* 0x0000000000007b1d */ /* 0x001fec0000010000 */
[----:B------:R-:W-:Y:S05]  /*8830*/  BRA.U UP1, `(.L_x_16) ;  /* 0x0000000101587547 */ /* 0x000fea000b800000 */
[----:B------:R-:W-:Y:S01]  /*8840*/  UIADD3 UR4, UPT, UPT, UR8, 0x148, URZ ;  /* 0x0000014808047890 */ /* 0x000fe2000fffe0ff */
[----:B------:R-:W-:Y:S01]  /*8850*/  UMOV UR76, 0x0 ;  /* 0x00000000004c7882 */ /* 0x000fe20000000000 */
[----:B------:R-:W-:Y:S01]  /*8860*/  UMOV UR77, 0x8200010 ;  /* 0x08200010004d7882 */ /* 0x000fe20000000000 */
[----:B------:R-:W-:Y:S02]  /*8870*/  UIADD3 UR72, UPT, UPT, UR8, 0x80, URZ ;  /* 0x0000008008487890 */ /* 0x000fe4000fffe0ff */
[----:B------:R-:W-:Y:S01]  /*8880*/  UTCHMMA tmem[UR13], gdesc[UR58], tmem[UR8], tmem[UR76], idesc[UR77], UPT ;  /* 0x00ff4c3a0d0079ea */ /* 0x000fe2000b800008 */
[----:B------:R-:W-:Y:S01]  /*8890*/  UIADD3 UR73, UPT, UPT, UR8, 0x150, URZ ;  /* 0x0000015008497890 */ /* 0x000fe2000fffe0ff */
[----:B------:R-:W-:Y:S01]  /*88a0*/  UMOV UR70, 0x0 ;  /* 0x0000000000467882 */ /* 0x000fe20000000000 */
[----:B------:R-:W-:Y:S01]  /*88b0*/  UMOV UR71, 0x8200010 ;  /* 0x0820001000477882 */ /* 0x000fe20000000000 */
[----:B------:R-:W-:Y:S02]  /*88c0*/  UIADD3 UR75, UPT, UPT, UR8, 0x80, URZ ;  /* 0x00000080084b7890 */ /* 0x000fe4000fffe0ff */
[----:B------:R0:W-:Y:S01]  /*88d0*/  UTCHMMA tmem[UR4], gdesc[UR52], tmem[UR8], tmem[UR70], idesc[UR71], UPT ;  /* 0x00ff4634040079ea */ /* 0x0001e2000b800008 */
[----:B------:R-:W-:Y:S01]  /*88e0*/  UMOV UR5, 0x8200010 ;  /* 0x0820001000057882 */ /* 0x000fe20000000000 */
[----:B0-----:R-:W-:Y:S01]  /*88f0*/  UIADD3 UR70, UPT, UPT, UR8, 0x158, URZ ;  /* 0x0000015808467890 */ /* 0x001fe2000fffe0ff */
[----:B------:R-:W-:-:S02]  /*8900*/  UMOV UR4, 0x0 ;  /* 0x0000000000047882 */ /* 0x000fc40000000000 */
[----:B------:R0:W-:Y:S02]  /*8910*/  UTCHMMA tmem[UR73], gdesc[UR58], tmem[UR72], tmem[UR4], idesc[UR5], UPT ;  /* 0x00ff043a490079ea */ /* 0x0001e4000b800048 */
[----:B0-----:R-:W-:Y:S01]  /*8920*/  UMOV UR4, UR10 ;  /* 0x0000000a00047c82 */ /* 0x001fe20008000000 */
[----:B------:R-:W-:Y:S01]  /*8930*/  UMOV UR5, URZ ;  /* 0x000000ff00057c82 */ /* 0x000fe20008000000 */
[----:B------:R-:W-:Y:S01]  /*8940*/  UMOV UR72, 0x0 ;  /* 0x0000000000487882 */ /* 0x000fe20000000000 */
[----:B------:R-:W-:Y:S01]  /*8950*/  UMOV UR73, 0x8200010 ;  /* 0x0820001000497882 */ /* 0x000fe20000000000 */
[----:B------:R-:W-:Y:S01]  /*8960*/  UMOV UR5, UR4 ;  /* 0x0000000400057c82 */ /* 0x000fe20008000000 */
[----:B------:R0:W-:Y:S01]  /*8970*/  UTCHMMA tmem[UR70], gdesc[UR52], tmem[UR75], tmem[UR72], idesc[UR73], UPT ;  /* 0x00ff4834460079ea */ /* 0x0001e2000b80004b */
[----:B------:R0:W-:Y:S01]  /*8980*/  UTCBAR [UR5], URZ ;  /* 0x000000ff050073e9 */ /* 0x0001e200080000ff */
[----:B------:R-:W-:Y:S02]  /*8990*/  NOP ;  /* 0x0000000000007918 */ /* 0x000fe40000000000 */
.L_x_16:
[----:B0-----:R-:W-:Y:S01]  /*89a0*/  R2UR UR5, R208 ;  /* 0x00000000d00572ca */ /* 0x001fe200000e0000 */
[----:B------:R-:W-:Y:S01]  /*89b0*/  UIADD3 UR15, UPT, UPT, UR15, 0x1, URZ ;  /* 0x000000010f0f7890 */ /* 0x000fe2000fffe0ff */
[----:B------:R-:W-:Y:S01]  /*89c0*/  R2UR UR4, R209 ;  /* 0x00000000d10472ca */ /* 0x000fe200000e0000 */
[----:B------:R-:W-:Y:S01]  /*89d0*/  UIADD3 UR6, UPT, UPT, UR6, 0x20, URZ ;  /* 0x0000002006067890 */ /* 0x000fe2000fffe0ff */
[----:B------:R-:W-:Y:S01]  /*89e0*/  FFMA R136, R0, R136, R137 ;  /* 0x0000008800887223 */ /* 0x000fe20000000089 */
[----:B------:R-:W-:Y:S01]  /*89f0*/  UISETP.GT.AND UP2, UPT, UR15, 0x1, UPT ;  /* 0x000000010f00788c */ /* 0x000fe2000bf44270 */
[----:B------:R-:W-:Y:S02]  /*8a00*/  IADD3 R3, PT, PT, R213, R3, RZ ;  /* 0x00000003d5037210 */ /* 0x000fe40007ffe0ff */
[----:B------:R-:W-:Y:S01]  /*8a10*/  MOV R0, UR74 ;  /* 0x0000004a00007c02 */ /* 0x000fe20008000f00 */
[----:B------:R-:W-:Y:S01]  /*8a20*/  USEL UR72, URZ, 0x1, !UP2 ;  /* 0x00000001ff487887 */ /* 0x000fe2000d000000 */
[----:B-1----:R-:W-:Y:S01]  /*8a30*/  MOV R37, R2 ;  /* 0x0000000200257202 */ /* 0x002fe20000000f00 */
[----:B------:R-:W-:-:S02]  /*8a40*/  USEL UR15, UR15, URZ, !UP2 ;  /* 0x000000ff0f0f7287 */ /* 0x000fc4000d000000 */
[----:B------:R-:W-:Y:S02]  /*8a50*/  UISETP.GE.AND UP2, UPT, UR6, UR5, UPT ;  /* 0x000000050600728c */ /* 0x000fe4000bf46270 */
[----:B------:R-:W-:Y:S01]  /*8a60*/  IADD3 R132, PT, PT, R132, UR4, RZ ;  /* 0x0000000484847c10 */ /* 0x000fe2000fffe0ff */
[----:B------:R-:W-:-:S06]  /*8a70*/  ULOP3.LUT UR72, UR74, UR72, URZ, 0x3c, !UPT ;  /* 0x000000484a487292 */ /* 0x000fcc000f8e3cff */
[----:B------:R-:W-:Y:S06]  /*8a80*/  BRA.U !UP2, `(.L_x_17) ;  /* 0xffffffdd0ab47547 */ /* 0x000fec000b83ffff */
.L_x_12:
[C---:B------:R-:W-:Y:S01]  /*8a90*/  FMUL R0, R136.reuse, 8388608 ;  /* 0x4b00000088007820 */ /* 0x040fe20000400000 */
[C---:B------:R-:W-:Y:S01]  /*8aa0*/  FSETP.GEU.AND P5, PT, R136.reuse, 1.175494350822287508e-38, PT ;  /* 0x008000008800780b */ /* 0x040fe20003fae000 */
[----:B-1----:R-:W-:Y:S01]  /*8ab0*/  HFMA2 R5, -RZ, RZ, 1.443359375, -0.2030029296875 ;  /* 0x3dc6b27fff057431 */ /* 0x002fe200000001ff */
[----:B------:R-:W1:Y:S01]  /*8ac0*/  LDCU UR4, c[0x0][0x3f0] ;  /* 0x00007e00ff0477ac */ /* 0x000e620008000800 */
[----:B------:R-:W-:Y:S02]  /*8ad0*/  FSETP.GT.AND P3, PT, |R136|, 8.50705917302346158658e+37, PT ;  /* 0x7e8000008800780b */ /* 0x000fe40003f64200 */
[----:B------:R-:W-:-:S04]  /*8ae0*/  FSEL R134, R0, R136, !P5 ;  /* 0x0000008800867208 */ /* 0x000fc80006800000 */
[C---:B------:R-:W-:Y:S02]  /*8af0*/  IADD3 R0, PT, PT, R134.reuse, -0x3f3504f3, RZ ;  /* 0xc0cafb0d86007810 */ /* 0x040fe40007ffe0ff */
[----:B------:R-:W-:Y:S02]  /*8b00*/  ISETP.GE.U32.AND P2, PT, R134, 0x7f800000, PT ;  /* 0x7f8000008600780c */ /* 0x000fe40003f46070 */
[----:B------:R-:W-:-:S04]  /*8b10*/  LOP3.LUT R3, R0, 0xff800000, RZ, 0xc0, !PT ;  /* 0xff80000000037812 */ /* 0x000fc800078ec0ff */
[----:B------:R-:W-:Y:S01]  /*8b20*/  IADD3 R0, PT, PT, R134, -R3, RZ ;  /* 0x8000000386007210 */ /* 0x000fe20007ffe0ff */
[----:B-1----:R-:W-:-:S04]  /*8b30*/  UISETP.GE.AND UP0, UPT, UR4, 0x1, UPT ;  /* 0x000000010400788c */ /* 0x002fc8000bf06270 */
[----:B------:R-:W-:-:S04]  /*8b40*/  FADD R132, R0, -1 ;  /* 0xbf80000000847421 */ /* 0x000fc80000000000 */
[----:B------:R-:W-:-:S04]  /*8b50*/  FFMA.FTZ R5, R132, R5, -0.16845393180847167969 ;  /* 0xbe2c7f3084057423 */ /* 0x000fc80000010005 */
[----:B------:R-:W-:-:S04]  /*8b60*/  FFMA.FTZ R5, R132, R5, 0.1716887056827545166 ;  /* 0x3e2fcf2a84057423 */ /* 0x000fc80000010005 */
[----:B------:R-:W-:-:S04]  /*8b70*/  FFMA.FTZ R5, R132, R5, -0.17900948226451873779 ;  /* 0xbe374e4384057423 */ /* 0x000fc80000010005 */
[----:B------:R-:W-:-:S04]  /*8b80*/  FFMA.FTZ R5, R132, R5, 0.20512372255325317383 ;  /* 0x3e520bf484057423 */ /* 0x000fc80000010005 */
[----:B------:R-:W-:-:S04]  /*8b90*/  FFMA.FTZ R5, R132, R5, -0.24046532809734344482 ;  /* 0xbe763c8b84057423 */ /* 0x000fc80000010005 */
[----:B------:R-:W-:-:S04]  /*8ba0*/  FFMA.FTZ R5, R132, R5, 0.28857114911079406738 ;  /* 0x3e93bf9984057423 */ /* 0x000fc80000010005 */
[----:B------:R-:W-:-:S04]  /*8bb0*/  FFMA.FTZ R5, R132, R5, -0.36067417263984680176 ;  /* 0xbeb8aa4984057423 */ /* 0x000fc80000010005 */
[----:B------:R-:W-:Y:S01]  /*8bc0*/  FFMA.FTZ R5, R132, R5, 0.48089820146560668945 ;  /* 0x3ef6384a84057423 */ /* 0x000fe20000010005 */
[----:B------:R-:W-:Y:S06]  /*8bd0*/  BRA.U !UP0, `(.L_x_18) ;  /* 0x0000000108107547 */ /* 0x000fec000b800000 */
[----:B------:R-:W-:-:S06]  /*8be0*/  USHF.L.U32 UR74, UR74, 0x1f, URZ ;  /* 0x0000001f4a4a7899 */ /* 0x000fcc00080006ff */
[----:B------:R-:W-:-:S04]  /*8bf0*/  MOV R0, UR74 ;  /* 0x0000004a00007c02 */ /* 0x000fc80008000f00 */
[----:B------:R-:W1:Y:S02]  /*8c00*/  SYNCS.PHASECHK.TRANS64.TRYWAIT P4, [UR10], R0 ;  /* 0x00000000ff0075a7 */ /* 0x000e64000808110a */
[----:B-1----:R-:W-:Y:S05]  /*8c10*/  @!P4 BRA `(.L_x_19) ;  /* 0x0000004800a0c947 */ /* 0x002fea0003800000 */
.L_x_18:
[----:B------:R-:W-:Y:S01]  /*8c20*/  BAR.SYNC.DEFER_BLOCKING 0x0 ;  /* 0x0000000000007b1d */ /* 0x000fe20000010000 */
[----:B------:R-:W-:Y:S01]  /*8c30*/  FSEL R0, RZ, -23, P5 ;  /* 0xc1b80000ff007808 */ /* 0x000fe20002800000 */
[----:B------:R-:W-:Y:S01]  /*8c40*/  FFMA.FTZ R133, R132, R5, -0.72134751081466674805 ;  /* 0xbf38aa3b84857423 */ /* 0x000fe20000010005 */
[C---:B------:R-:W-:Y:S01]  /*8c50*/  FSETP.GEU.AND P5, PT, |R136|.reuse, 1.175494350822287508e-38, PT ;  /* 0x008000008800780b */ /* 0x040fe20003fae200 */
[----:B------:R-:W-:Y:S01]  /*8c60*/  @P3 FMUL R136, R136, 0.25 ;  /* 0x3e80000088883820 */ /* 0x000fe20000400000 */
[----:B------:R-:W-:Y:S01]  /*8c70*/  I2FP.F32.S32 R3, R3 ;  /* 0x0000000300037245 */ /* 0x000fe20000201400 */
[----:B------:R-:W-:Y:S02]  /*8c80*/  FMUL R133, R132, R133 ;  /* 0x0000008584857220 */ /* 0x000fe40000400000 */
[----:B------:R-:W1:Y:S01]  /*8c90*/  S2UR UR12, SR_CTAID.Y ;  /* 0x00000000000c79c3 */ /* 0x000e620000002600 */
[----:B0-----:R-:W1:Y:S01]  /*8ca0*/  LDCU.64 UR4, c[0x0][0x3e0] ;  /* 0x00007c00ff0477ac */ /* 0x001e620008000a00 */
[----:B------:R-:W-:Y:S01]  /*8cb0*/  FSETP.NEU.AND P4, PT, R134, RZ, PT ;  /* 0x000000ff8600720b */ /* 0x000fe20003f8d000 */
[C---:B------:R-:W-:Y:S01]  /*8cc0*/  FMUL R133, R132.reuse, R133 ;  /* 0x0000008584857220 */ /* 0x040fe20000400000 */
[----:B------:R-:W-:Y:S01]  /*8cd0*/  FFMA.FTZ R3, R3, 1.1920928955078125e-07, R0 ;  /* 0x3400000003037823 */ /* 0x000fe20000010000 */
[----:B------:R-:W-:Y:S01]  /*8ce0*/  @P2 MOV R0, 0x7f800000 ;  /* 0x7f80000000002802 */ /* 0x000fe20000000f00 */
[----:B------:R-:W0:Y:S01]  /*8cf0*/  LDCU.64 UR10, c[0x0][0x3e0] ;  /* 0x00007c00ff0a77ac */ /* 0x000e220008000a00 */
[----:B------:R-:W-:Y:S01]  /*8d00*/  FFMA.FTZ R132, R132, 1.4426950216293334961, R133 ;  /* 0x3fb8aa3b84847823 */ /* 0x000fe20000010085 */
[----:B------:R-:W-:-:S03]  /*8d10*/  @!P5 FMUL R136, R136, 16777216 ;  /* 0x4b8000008888d820 */ /* 0x000fc60000400000 */
[----:B------:R-:W-:Y:S01]  /*8d20*/  FADD R3, R3, R132 ;  /* 0x0000008403037221 */ /* 0x000fe20000000000 */
[----:B------:R-:W-:Y:S01]  /*8d30*/  @P2 FFMA.FTZ R3, R134, R0, +INF ;  /* 0x7f80000086032423 */ /* 0x000fe20000010000 */
[----:B------:R-:W2:Y:S01]  /*8d40*/  MUFU.RCP R229, R136 ;  /* 0x0000008800e57308 */ /* 0x000ea20000001000 */
[----:B------:R-:W3:Y:S03]  /*8d50*/  LDC.64 R132, c[0x0][0x398] ;  /* 0x0000e600ff847b82 */ /* 0x000ee60000000a00 */
[----:B------:R-:W-:Y:S01]  /*8d60*/  FSEL R3, R3, -INF , P4 ;  /* 0xff80000003037808 */ /* 0x000fe20002000000 */
[----:B------:R-:W4:Y:S04]  /*8d70*/  @!P1 SYNCS.CCTL.IV [UR7+0x16000] ;  /* 0x01600000ff0099b1 */ /* 0x000f280008000007 */
[----:B----4-:R-:W-:Y:S01]  /*8d80*/  BAR.SYNC.DEFER_BLOCKING 0x0 ;  /* 0x0000000000007b1d */ /* 0x010fe20000010000 */
[----:B-1----:R-:W-:Y:S01]  /*8d90*/  UIMAD UR4, UR12, UR4, URZ ;  /* 0x000000040c0472a4 */ /* 0x002fe2000f8e02ff */
[----:B------:R-:W-:Y:S01]  /*8da0*/  FFMA R230, R3, 0.69314718246459960938, R2 ;  /* 0x3f31721803e67823 */ /* 0x000fe20000000002 */
[----:B0-----:R-:W-:-:S02]  /*8db0*/  UIMAD UR10, UR12, UR10, URZ ;  /* 0x0000000a0c0a72a4 */ /* 0x001fc4000f8e02ff */
[----:B------:R-:W-:-:S03]  /*8dc0*/  USHF.L.U32 UR6, UR4, 0x1, URZ ;  /* 0x0000000104067899 */ /* 0x000fc600080006ff */
[----:B------:R-:W0:Y:S01]  /*8dd0*/  LDC R0, c[0x0][0x3e8] ;  /* 0x0000fa00ff007b82 */ /* 0x000e220000000800 */
[----:B------:R-:W1:Y:S01]  /*8de0*/  LDTM.x128 R4, tmem[UR9] ;  /* 0x00000009000479ee */ /* 0x000e6200083c0000 */
[----:B------:R-:W-:-:S06]  /*8df0*/  USHF.L.U32 UR9, UR10, 0x1, URZ ;  /* 0x000000010a097899 */ /* 0x000fcc00080006ff */
[----:B------:R-:W4:Y:S01]  /*8e00*/  LDC.64 R134, c[0x0][0x398] ;  /* 0x0000e600ff867b82 */ /* 0x000f220000000a00 */
[----:B------:R-:W5:Y:S01]  /*8e10*/  @!P1 SYNCS.CCTL.IV [UR7+0x16008] ;  /* 0x01600800ff0099b1 */ /* 0x000f620008000007 */
[----:B------:R-:W-:Y:S01]  /*8e20*/  NOP ;  /* 0x0000000000007918 */ /* 0x000fe20000000000 */
[----:B0-----:R-:W-:Y:S02]  /*8e30*/  IMAD R140, R0, 0x62, RZ ;  /* 0x00000062008c7824 */ /* 0x001fe400078e02ff */
[----:B-1----:R-:W-:Y:S01]  /*8e40*/  @P3 FMUL R34, R34, 0.25 ;  /* 0x3e80000022223820 */ /* 0x002fe20000400000 */
[----:B------:R-:W-:Y:S01]  /*8e50*/  @P3 FMUL R35, R35, 0.25 ;  /* 0x3e80000023233820 */ /* 0x000fe20000400000 */
[----:B------:R-:W-:Y:S01]  /*8e60*/  @P3 FMUL R4, R4, 0.25 ;  /* 0x3e80000004043820 */ /* 0x000fe20000400000 */
[----:B------:R-:W-:Y:S01]  /*8e70*/  @P3 FMUL R5, R5, 0.25 ;  /* 0x3e80000005053820 */ /* 0x000fe20000400000 */
[----:B------:R-:W-:Y:S01]  /*8e80*/  @!P5 FMUL R34, R34, 16777216 ;  /* 0x4b8000002222d820 */ /* 0x000fe20000400000 */
[----:B------:R-:W-:Y:S01]  /*8e90*/  @!P5 FMUL R35, R35, 16777216 ;  /* 0x4b8000002323d820 */ /* 0x000fe20000400000 */
[----:B------:R-:W-:Y:S01]  /*8ea0*/  @P3 FMUL R6, R6, 0.25 ;  /* 0x3e80000006063820 */ /* 0x000fe20000400000 */
[----:B------:R-:W-:Y:S01]  /*8eb0*/  @P3 FMUL R7, R7, 0.25 ;  /* 0x3e80000007073820 */ /* 0x000fe20000400000 */
[----:B--2---:R-:W-:Y:S01]  /*8ec0*/  FMUL R136, R229, R34 ;  /* 0x00000022e5887220 */ /* 0x004fe20000400000 */
[----:B------:R-:W-:-:S02]  /*8ed0*/  IMAD R34, R252, UR5, RZ ;  /* 0x00000005fc227c24 */ /* 0x000fc4000f8e02ff */
[----:B------:R-:W-:Y:S01]  /*8ee0*/  FMUL R137, R229, R35 ;  /* 0x00000023e5897220 */ /* 0x000fe20000400000 */
[----:B------:R-:W-:Y:S01]  /*8ef0*/  IMAD R35, R252, UR11, RZ ;  /* 0x0000000bfc237c24 */ /* 0x000fe2000f8e02ff */
[----:B------:R-:W-:Y:S01]  /*8f00*/  UIMAD.WIDE UR4, UR4, 0x2, URZ ;  /* 0x00000002040478a5 */ /* 0x000fe2000f8e02ff */
[----:B------:R-:W-:Y:S01]  /*8f10*/  @P3 FMUL R8, R8, 0.25 ;  /* 0x3e80000008083820 */ /* 0x000fe20000400000 */
[----:B------:R-:W-:Y:S01]  /*8f20*/  SHF.L.U32 R175, R34, 0x1, RZ ;  /* 0x0000000122af7819 */ /* 0x000fe200000006ff */
[----:B------:R-:W-:Y:S01]  /*8f30*/  @P3 FMUL R9, R9, 0.25 ;  /* 0x3e80000009093820 */ /* 0x000fe20000400000 */
        /* <DEDUP_REMOVED lines=120> */
[----:B------:R-:W-:Y:S01]  /*96c0*/  @!P5 FMUL R4, R4, 16777216 ;  /* 0x4b8000000404d820 */ /* 0x000fe20000400000 */
[----:B------:R-:W-:Y:S01]  /*96d0*/  @!P5 FMUL R5, R5, 16777216 ;  /* 0x4b8000000505d820 */ /* 0x000fe20000400000 */
[----:B------:R-:W-:Y:S01]  /*96e0*/  IMAD.HI R34, R34, 0x2, RZ ;  /* 0x0000000222227827 */ /* 0x000fe200078e02ff */
[----:B---3--:R-:W-:-:S03]  /*96f0*/  IADD3 R175, P2, P3, R175, UR6, R132 ;  /* 0x00000006afaf7c10 */ /* 0x008fc6000fb5e084 */
[----:B------:R-:W-:Y:S01]  /*9700*/  @!P5 FMUL R6, R6, 16777216 ;  /* 0x4b8000000606d820 */ /* 0x000fe20000400000 */
[----:B------:R-:W-:Y:S01]  /*9710*/  SHF.L.U32 R3, R35, 0x1, RZ ;  /* 0x0000000123037819 */ /* 0x000fe200000006ff */
[----:B------:R-:W-:Y:S01]  /*9720*/  @!P5 FMUL R7, R7, 16777216 ;  /* 0x4b8000000707d820 */ /* 0x000fe20000400000 */
[C---:B------:R-:W-:Y:S01]  /*9730*/  FMUL R4, R229.reuse, R4 ;  /* 0x00000004e5047220 */ /* 0x040fe20000400000 */
[----:B------:R-:W-:Y:S01]  /*9740*/  FMUL R5, R229, R5 ;  /* 0x00000005e5057220 */ /* 0x000fe20000400000 */
[----:B------:R-:W-:Y:S01]  /*9750*/  UIMAD.WIDE UR10, UR10, 0x2, URZ ;  /* 0x000000020a0a78a5 */ /* 0x000fe2000f8e02ff */
[----:B------:R-:W-:Y:S01]  /*9760*/  @!P5 FMUL R8, R8, 16777216 ;  /* 0x4b8000000808d820 */ /* 0x000fe20000400000 */
        /* <DEDUP_REMOVED lines=121> */
[----:B------:R-:W-:Y:S01]  /*9f00*/  IMAD.HI R2, R35, 0x2, RZ ;  /* 0x0000000223027827 */ /* 0x000fe200078e02ff */
[----:B------:R-:W-:-:S03]  /*9f10*/  IADD3.X R185, PT, PT, R34, UR5, R133, P2, P3 ;  /* 0x0000000522b97c10 */ /* 0x000fc600097e6485 */
[----:B------:R-:W-:Y:S01]  /*9f20*/  FMUL R6, R229, R6 ;  /* 0x00000006e5067220 */ /* 0x000fe20000400000 */
[----:B----4-:R-:W-:Y:S01]  /*9f30*/  IADD3 R134, P5, P4, R3, UR9, R134 ;  /* 0x0000000903867c10 */ /* 0x010fe2000fcbe086 */
[C---:B------:R-:W-:Y:S01]  /*9f40*/  FMUL R7, R229.reuse, R7 ;  /* 0x00000007e5077220 */ /* 0x040fe20000400000 */
[----:B------:R-:W-:Y:S01]  /*9f50*/  SHF.L.U32 R34, R0, 0x1, RZ ;  /* 0x0000000100227819 */ /* 0x000fe200000006ff */
[----:B------:R-:W-:Y:S01]  /*9f60*/  FMUL R183, R229, R54 ;  /* 0x00000036e5b77220 */ /* 0x000fe20000400000 */
[----:B------:R-:W-:Y:S01]  /*9f70*/  F2FP.F16.F32.PACK_AB R35, R5, R4 ;  /* 0x000000040523723e */ /* 0x000fe200000000ff */
[C---:B------:R-:W-:Y:S01]  /*9f80*/  FMUL R54, R229.reuse, R55 ;  /* 0x00000037e5367220 */ /* 0x040fe20000400000 */
[----:B------:R-:W-:Y:S01]  /*9f90*/  IADD3.X R135, PT, PT, R2, UR11, R135, P5, P4 ;  /* 0x0000000b02877c10 */ /* 0x000fe2000afe8487 */
[C---:B------:R-:W-:Y:S01]  /*9fa0*/  FMUL R190, R229.reuse, R92 ;  /* 0x0000005ce5be7220 */ /* 0x040fe20000400000 */
[-C--:B------:R-:W-:Y:S01]  /*9fb0*/  IADD3 R4, P2, PT, R34, R175.reuse, RZ ;  /* 0x000000af22047210 */ /* 0x080fe20007f5e0ff */
[C---:B------:R-:W-:Y:S01]  /*9fc0*/  FMUL R8, R229.reuse, R8 ;  /* 0x00000008e5087220 */ /* 0x040fe20000400000 */
[C---:B------:R-:W-:Y:S01]  /*9fd0*/  LEA R2, P3, R0.reuse, R175, 0x2 ;  /* 0x000000af00027211 */ /* 0x040fe200078610ff */
[----:B------:R-:W-:Y:S01]  /*9fe0*/  FMUL R9, R229, R9 ;  /* 0x00000009e5097220 */ /* 0x000fe20000400000 */
[----:B------:R-:W-:Y:S01]  /*9ff0*/  F2FP.F16.F32.PACK_AB R55, R7, R6 ;  /* 0x000000060737723e */ /* 0x000fe200000000ff */
[C---:B------:R-:W-:Y:S01]  /*a000*/  IMAD R92, R0.reuse, 0x6, RZ ;  /* 0x00000006005c7824 */ /* 0x040fe200078e02ff */
[-C--:B------:R-:W-:Y:S01]  /*a010*/  LEA.HI.X.SX32 R5, R0, R185.reuse, 0x1, P2 ;  /* 0x000000b900057211 */ /* 0x080fe200010f0eff */
[----:B------:R-:W-:Y:S01]  /*a020*/  STG.E.U16 desc[UR16][R134.64], R35 ;  /* 0x0000002386007986 */ /* 0x000fe2000c101510 */
[----:B------:R-:W-:Y:S01]  /*a030*/  PRMT R7, R35, 0x7632, R7 ;  /* 0x0000763223077816 */ /* 0x000fe20000000007 */
[C---:B------:R-:W-:Y:S01]  /*a040*/  FMUL R231, R229.reuse, R56 ;  /* 0x00000038e5e77220 */ /* 0x040fe20000400000 */
[----:B------:R-:W-:Y:S01]  /*a050*/  LEA.HI.X.SX32 R3, R34, R185, 0x1, P3 ;  /* 0x000000b922037211 */ /* 0x000fe200018f0eff */
[C---:B------:R-:W-:Y:S01]  /*a060*/  FMUL R192, R229.reuse, R94 ;  /* 0x0000005ee5c07220 */ /* 0x040fe20000400000 */
[C---:B------:R-:W-:Y:S01]  /*a070*/  FMUL R186, R229.reuse, R88 ;  /* 0x00000058e5ba7220 */ /* 0x040fe20000400000 */
[----:B------:R0:W-:Y:S01]  /*a080*/  STG.E.U16 desc[UR16][R4.64], R7 ;  /* 0x0000000704007986 */ /* 0x0001e2000c101510 */
[C---:B------:R-:W-:Y:S01]  /*a090*/  LEA R56, R0.reuse, R0, 0x1 ;  /* 0x0000000000387211 */ /* 0x040fe200078e08ff */
[----:B------:R-:W-:Y:S01]  /*a0a0*/  IMAD R94, R0, 0xa, RZ ;  /* 0x0000000a005e7824 */ /* 0x000fe200078e02ff */
[----:B------:R-:W-:Y:S01]  /*a0b0*/  IADD3 R6, P1, PT, R92, R175, RZ ;  /* 0x000000af5c067210 */ /* 0x000fe20007f3e0ff */
[----:B------:R1:W-:Y:S01]  /*a0c0*/  STG.E.U16 desc[UR16][R2.64], R55 ;  /* 0x0000003702007986 */ /* 0x0003e2000c101510 */
[C---:B------:R-:W-:Y:S01]  /*a0d0*/  SHF.L.U32 R88, R0.reuse, 0x2, RZ ;  /* 0x0000000200587819 */ /* 0x040fe200000006ff */
[C---:B------:R-:W-:Y:S01]  /*a0e0*/  FMUL R188, R229.reuse, R90 ;  /* 0x0000005ae5bc7220 */ /* 0x040fe20000400000 */
[C---:B------:R-:W-:Y:S01]  /*a0f0*/  FMUL R10, R229.reuse, R10 ;  /* 0x0000000ae50a7220 */ /* 0x040fe20000400000 */
[C---:B------:R-:W-:Y:S01]  /*a100*/  FMUL R11, R229.reuse, R11 ;  /* 0x0000000be50b7220 */ /* 0x040fe20000400000 */
[----:B------:R-:W-:Y:S01]  /*a110*/  LEA R90, R0, R0, 0x2 ;  /* 0x00000000005a7211 */ /* 0x000fe200078e10ff */
[C---:B------:R-:W-:Y:S01]  /*a120*/  FMUL R12, R229.reuse, R12 ;  /* 0x0000000ce50c7220 */ /* 0x040fe20000400000 */
[----:B------:R-:W-:Y:S01]  /*a130*/  IADD3 R34, P3, PT, R94, R175, RZ ;  /* 0x000000af5e227210 */ /* 0x000fe20007f7e0ff */
[----:B------:R-:W-:Y:S01]  /*a140*/  FMUL R13, R229, R13 ;  /* 0x0000000de50d7220 */ /* 0x000fe20000400000 */
[----:B0-----:R-:W-:Y:S01]  /*a150*/  LEA.HI.X.SX32 R7, R56, R185, 0x1, P1 ;  /* 0x000000b938077211 */ /* 0x001fe200008f0eff */
[C---:B------:R-:W-:Y:S01]  /*a160*/  IMAD R56, R0.reuse, 0xc, RZ ;  /* 0x0000000c00387824 */ /* 0x040fe200078e02ff */
[----:B------:R-:W-:Y:S01]  /*a170*/  PRMT R5, R55, 0x7632, R5 ;  /* 0x0000763237057816 */ /* 0x000fe20000000005 */
[----:B------:R-:W-:Y:S01]  /*a180*/  FMUL R14, R229, R14 ;  /* 0x0000000ee50e7220 */ /* 0x000fe20000400000 */
[----:B-1----:R-:W-:Y:S01]  /*a190*/  F2FP.F16.F32.PACK_AB R3, R9, R8 ;  /* 0x000000080903723e */ /* 0x002fe200000000ff */
[----:B------:R-:W-:Y:S01]  /*a1a0*/  FMUL R15, R229, R15 ;  /* 0x0000000fe50f7220 */ /* 0x000fe20000400000 */
[----:B------:R-:W-:Y:S01]  /*a1b0*/  LEA R8, P2, R0, R175, 0x3 ;  /* 0x000000af00087211 */ /* 0x000fe200078418ff */
[----:B------:R0:W-:Y:S01]  /*a1c0*/  STG.E.U16 desc[UR16][R6.64], R5 ;  /* 0x0000000506007986 */ /* 0x0001e2000c101510 */
[-C--:B------:R-:W-:Y:S01]  /*a1d0*/  LEA.HI.X.SX32 R35, R90, R185.reuse, 0x1, P3 ;  /* 0x000000b95a237211 */ /* 0x080fe200018f0eff */
[----:B------:R-:W-:Y:S01]  /*a1e0*/  IMAD R90, R0, 0x14, RZ ;  /* 0x00000014005a7824 */ /* 0x000fe200078e02ff */
[----:B------:R-:W-:Y:S01]  /*a1f0*/  LEA.HI.X.SX32 R9, R88, R185, 0x1, P2 ;  /* 0x000000b958097211 */ /* 0x000fe200010f0eff */
[----:B------:R-:W-:Y:S01]  /*a200*/  IMAD R88, R0, 0xe, RZ ;  /* 0x0000000e00587824 */ /* 0x000fe200078e02ff */
[----:B------:R-:W-:Y:S01]  /*a210*/  PRMT R55, R3, 0x7632, R55 ;  /* 0x0000763203377816 */ /* 0x000fe20000000037 */
[----:B------:R-:W-:Y:S01]  /*a220*/  FMUL R16, R229, R16 ;  /* 0x00000010e5107220 */ /* 0x000fe20000400000 */
[----:B------:R-:W-:Y:S01]  /*a230*/  F2FP.F16.F32.PACK_AB R11, R11, R10 ;  /* 0x0000000a0b0b723e */ /* 0x000fe200000000ff */
[----:B------:R1:W-:Y:S01]  /*a240*/  STG.E.U16 desc[UR16][R8.64], R3 ;  /* 0x0000000308007986 */ /* 0x0003e2000c101510 */
[----:B------:R-:W-:Y:S01]  /*a250*/  IADD3 R2, P1, PT, R56, R175, RZ ;  /* 0x000000af38027210 */ /* 0x000fe20007f3e0ff */
[C---:B------:R-:W-:Y:S01]  /*a260*/  FMUL R17, R229.reuse, R17 ;  /* 0x00000011e5117220 */ /* 0x040fe20000400000 */
[----:B------:R-:W-:Y:S01]  /*a270*/  LEA R10, R0, -R0, 0x3 ;  /* 0x80000000000a7211 */ /* 0x000fe200078e18ff */
[----:B------:R2:W-:Y:S01]  /*a280*/  STG.E.U16 desc[UR16][R34.64], R55 ;  /* 0x0000003722007986 */ /* 0x0005e2000c101510 */
[-C--:B------:R-:W-:Y:S01]  /*a290*/  IADD3 R4, P2, PT, R88, R175.reuse, RZ ;  /* 0x000000af58047210 */ /* 0x080fe20007f5e0ff */
[----:B------:R-:W-:Y:S01]  /*a2a0*/  FMUL R194, R229, R96 ;  /* 0x00000060e5c27220 */ /* 0x000fe20000400000 */
[----:B------:R-:W-:Y:S01]  /*a2b0*/  F2FP.F16.F32.PACK_AB R13, R13, R12 ;  /* 0x0000000c0d0d723e */ /* 0x000fe200000000ff */
[C---:B------:R-:W-:Y:S01]  /*a2c0*/  IMAD R96, R0.reuse, 0x1a, RZ ;  /* 0x0000001a00607824 */ /* 0x040fe200078e02ff */
[C---:B------:R-:W-:Y:S01]  /*a2d0*/  SHF.L.U32 R12, R0.reuse, 0x3, RZ ;  /* 0x00000003000c7819 */ /* 0x040fe200000006ff */
[C---:B------:R-:W-:Y:S01]  /*a2e0*/  FMUL R196, R229.reuse, R98 ;  /* 0x00000062e5c47220 */ /* 0x040fe20000400000 */
[----:B0-----:R-:W-:Y:S01]  /*a2f0*/  LEA R6, P3, R0, R175, 0x4 ;  /* 0x000000af00067211 */ /* 0x001fe200078620ff */
[----:B------:R-:W-:Y:S01]  /*a300*/  FMUL R20, R229, R20 ;  /* 0x00000014e5147220 */ /* 0x000fe20000400000 */
[-C--:B-1----:R-:W-:Y:S01]  /*a310*/  LEA.HI.X.SX32 R3, R92, R185.reuse, 0x1, P1 ;  /* 0x000000b95c037211 */ /* 0x082fe200008f0eff */
[----:B------:R-:W-:Y:S01]  /*a320*/  IMAD R92, R0, 0x16, RZ ;  /* 0x00000016005c7824 */ /* 0x000fe200078e02ff */
[----:B------:R-:W-:Y:S01]  /*a330*/  LEA.HI.X.SX32 R5, R10, R185, 0x1, P2 ;  /* 0x000000b90a057211 */ /* 0x000fe200010f0eff */
[----:B--2---:R-:W-:Y:S01]  /*a340*/  IMAD R34, R0, 0x12, RZ ;  /* 0x0000001200227824 */ /* 0x004fe200078e02ff */
[----:B------:R-:W-:Y:S01]  /*a350*/  IADD3 R10, P2, PT, R90, R175, RZ ;  /* 0x000000af5a0a7210 */ /* 0x000fe20007f5e0ff */
[----:B------:R0:W-:Y:S01]  /*a360*/  STG.E.U16 desc[UR16][R2.64], R11 ;  /* 0x0000000b02007986 */ /* 0x0001e2000c101510 */
[----:B------:R-:W-:Y:S01]  /*a370*/  PRMT R9, R11, 0x7632, R9 ;  /* 0x000076320b097816 */ /* 0x000fe20000000009 */
[C---:B------:R-:W-:Y:S01]  /*a380*/  FMUL R21, R229.reuse, R21 ;  /* 0x00000015e5157220 */ /* 0x040fe20000400000 */
[----:B------:R-:W-:Y:S01]  /*a390*/  LEA.HI.X.SX32 R7, R12, R185, 0x1, P3 ;  /* 0x000000b90c077211 */ /* 0x000fe200018f0eff */
[C---:B------:R-:W-:Y:S01]  /*a3a0*/  IMAD R98, R0.reuse, 0x1c, RZ ;  /* 0x0000001c00627824 */ /* 0x040fe200078e02ff */
[----:B------:R-:W-:Y:S01]  /*a3b0*/  LEA R12, R0, R0, 0x3 ;  /* 0x00000000000c7211 */ /* 0x000fe200078e18ff */
[----:B------:R1:W-:Y:S01]  /*a3c0*/  STG.E.U16 desc[UR16][R4.64], R9 ;  /* 0x0000000904007986 */ /* 0x0003e2000c101510 */
[----:B------:R-:W-:Y:S01]  /*a3d0*/  IADD3 R8, P1, PT, R34, R175, RZ ;  /* 0x000000af22087210 */ /* 0x000fe20007f3e0ff */
[----:B------:R-:W-:Y:S01]  /*a3e0*/  FMUL R18, R229, R18 ;  /* 0x00000012e5127220 */ /* 0x000fe20000400000 */
[----:B------:R-:W-:Y:S01]  /*a3f0*/  F2FP.F16.F32.PACK_AB R15, R15, R14 ;  /* 0x0000000e0f0f723e */ /* 0x000fe200000000ff */
[----:B------:R-:W-:Y:S01]  /*a400*/  IMAD R14, R0, 0xb, RZ ;  /* 0x0000000b000e7824 */ /* 0x000fe200078e02ff */
[----:B------:R2:W-:Y:S01]  /*a410*/  STG.E.U16 desc[UR16][R6.64], R13 ;  /* 0x0000000d06007986 */ /* 0x0005e2000c101510 */
[----:B0-----:R-:W-:Y:S01]  /*a420*/  LEA.HI.X.SX32 R11, R94, R185, 0x1, P2 ;  /* 0x000000b95e0b7211 */ /* 0x001fe200010f0eff */
[----:B------:R-:W-:Y:S01]  /*a430*/  IMAD R94, R0, 0x18, RZ ;  /* 0x00000018005e7824 */ /* 0x000fe200078e02ff */
[----:B------:R-:W-:Y:S01]  /*a440*/  IADD3 R2, P3, PT, R92, R175, RZ ;  /* 0x000000af5c027210 */ /* 0x000fe20007f7e0ff */
[----:B------:R-:W-:Y:S01]  /*a450*/  FMUL R19, R229, R19 ;  /* 0x00000013e5137220 */ /* 0x000fe20000400000 */
[----:B------:R-:W-:Y:S01]  /*a460*/  F2FP.F16.F32.PACK_AB R16, R17, R16 ;  /* 0x000000101110723e */ /* 0x000fe200000000ff */
[----:B------:R-:W-:Y:S01]  /*a470*/  FMUL R198, R229, R100 ;  /* 0x00000064e5c67220 */ /* 0x000fe20000400000 */
[----:B-1----:R-:W-:Y:S01]  /*a480*/  LEA.HI.X.SX32 R9, R12, R185, 0x1, P1 ;  /* 0x000000b90c097211 */ /* 0x002fe200008f0eff */
[----:B------:R-:W-:Y:S01]  /*a490*/  IMAD R12, R0, 0xd, RZ ;  /* 0x0000000d000c7824 */ /* 0x000fe200078e02ff */
[----:B------:R-:W-:Y:S01]  /*a4a0*/  PRMT R5, R13, 0x7632, R5 ;  /* 0x000076320d057816 */ /* 0x000fe20000000005 */
[----:B------:R-:W-:Y:S01]  /*a4b0*/  FMUL R200, R229, R102 ;  /* 0x00000066e5c87220 */ /* 0x000fe20000400000 */
[----:B------:R-:W-:Y:S01]  /*a4c0*/  IADD3 R4, P1, PT, R94, R175, RZ ;  /* 0x000000af5e047210 */ /* 0x000fe20007f3e0ff */
[----:B------:R-:W-:Y:S01]  /*a4d0*/  IMAD R100, R0, 0x24, RZ ;  /* 0x0000002400647824 */ /* 0x000fe200078e02ff */
[----:B------:R-:W-:Y:S01]  /*a4e0*/  LEA.HI.X.SX32 R3, R14, R185, 0x1, P3 ;  /* 0x000000b90e037211 */ /* 0x000fe200018f0eff */
[----:B------:R0:W-:Y:S01]  /*a4f0*/  STG.E.U16 desc[UR16][R8.64], R5 ;  /* 0x0000000508007986 */ /* 0x0001e2000c101510 */
[----:B--2---:R-:W-:Y:S01]  /*a500*/  PRMT R7, R15, 0x7632, R7 ;  /* 0x000076320f077816 */ /* 0x004fe20000000007 */
[----:B------:R-:W-:Y:S01]  /*a510*/  FMUL R22, R229, R22 ;  /* 0x00000016e5167220 */ /* 0x000fe20000400000 */
[----:B------:R-:W-:Y:S01]  /*a520*/  IADD3 R6, P2, PT, R96, R175, RZ ;  /* 0x000000af60067210 */ /* 0x000fe20007f5e0ff */
[----:B------:R1:W-:Y:S01]  /*a530*/  STG.E.U16 desc[UR16][R10.64], R15 ;  /* 0x0000000f0a007986 */ /* 0x0003e2000c101510 */
[----:B------:R-:W-:Y:S01]  /*a540*/  F2FP.F16.F32.PACK_AB R21, R21, R20 ;  /* 0x000000141515723e */ /* 0x000fe200000000ff */
[C---:B------:R-:W-:Y:S01]  /*a550*/  IMAD R20, R0.reuse, 0x22, RZ ;  /* 0x0000002200147824 */ /* 0x040fe200078e02ff */
[----:B------:R-:W-:Y:S01]  /*a560*/  F2FP.F16.F32.PACK_AB R18, R19, R18 ;  /* 0x000000121312723e */ /* 0x000fe200000000ff */
[----:B------:R2:W-:Y:S01]  /*a570*/  STG.E.U16 desc[UR16][R2.64], R7 ;  /* 0x0000000702007986 */ /* 0x0005e2000c101510 */
[----:B------:R-:W-:Y:S01]  /*a580*/  SHF.L.U32 R14, R0, 0x4, RZ ;  /* 0x00000004000e7819 */ /* 0x000fe200000006ff */
[C---:B------:R-:W-:Y:S01]  /*a590*/  FMUL R23, R229.reuse, R23 ;  /* 0x00000017e5177220 */ /* 0x040fe20000400000 */
[C---:B------:R-:W-:Y:S01]  /*a5a0*/  FMUL R24, R229.reuse, R24 ;  /* 0x00000018e5187220 */ /* 0x040fe20000400000 */
[----:B0-----:R-:W-:Y:S01]  /*a5b0*/  LEA.HI.X.SX32 R5, R56, R185, 0x1, P1 ;  /* 0x000000b938057211 */ /* 0x001fe200008f0eff */
[----:B------:R-:W-:Y:S01]  /*a5c0*/  IMAD R56, R0, 0x1e, RZ ;  /* 0x0000001e00387824 */ /* 0x000fe200078e02ff */
[----:B------:R-:W-:Y:S01]  /*a5d0*/  IADD3 R8, P3, PT, R98, R175, RZ ;  /* 0x000000af62087210 */ /* 0x000fe20007f7e0ff */
[C---:B------:R-:W-:Y:S01]  /*a5e0*/  FMUL R25, R229.reuse, R25 ;  /* 0x00000019e5197220 */ /* 0x040fe20000400000 */
[----:B-1----:R-:W-:Y:S01]  /*a5f0*/  PRMT R11, R16, 0x7632, R11 ;  /* 0x00007632100b7816 */ /* 0x002fe2000000000b */
[C---:B------:R-:W-:Y:S01]  /*a600*/  FMUL R204, R229.reuse, R106 ;  /* 0x0000006ae5cc7220 */ /* 0x040fe20000400000 */
[-C--:B------:R-:W-:Y:S01]  /*a610*/  LEA.HI.X.SX32 R9, R88, R185.reuse, 0x1, P3 ;  /* 0x000000b958097211 */ /* 0x080fe200018f0eff */
[----:B------:R-:W-:Y:S01]  /*a620*/  IMAD R102, R0, 0x26, RZ ;  /* 0x0000002600667824 */ /* 0x000fe200078e02ff */
[----:B--2---:R-:W-:Y:S01]  /*a630*/  PRMT R3, R16, 0x7610, R3 ;  /* 0x0000761010037816 */ /* 0x004fe20000000003 */
[----:B------:R-:W-:Y:S01]  /*a640*/  IMAD R106, R0, 0x28, RZ ;  /* 0x00000028006a7824 */ /* 0x000fe200078e02ff */
[----:B------:R-:W-:Y:S01]  /*a650*/  LEA.HI.X.SX32 R7, R12, R185, 0x1, P2 ;  /* 0x000000b90c077211 */ /* 0x000fe200010f0eff */
[C---:B------:R-:W-:Y:S01]  /*a660*/  FMUL R208, R229.reuse, R110 ;  /* 0x0000006ee5d07220 */ /* 0x040fe20000400000 */
[----:B------:R-:W-:Y:S01]  /*a670*/  LEA R12, R0, -R0, 0x4 ;  /* 0x80000000000c7211 */ /* 0x000fe200078e20ff */
[----:B------:R0:W-:Y:S01]  /*a680*/  STG.E.U16 desc[UR16][R4.64], R3 ;  /* 0x0000000304007986 */ /* 0x0001e2000c101510 */
[-C--:B------:R-:W-:Y:S01]  /*a690*/  IADD3 R2, P1, PT, R56, R175.reuse, RZ ;  /* 0x000000af38027210 */ /* 0x080fe20007f3e0ff */
[----:B------:R-:W-:Y:S01]  /*a6a0*/  FMUL R212, R229, R114 ;  /* 0x00000072e5d47220 */ /* 0x000fe20000400000 */
[C---:B------:R-:W-:Y:S01]  /*a6b0*/  LEA R10, P2, R0.reuse, R175, 0x5 ;  /* 0x000000af000a7211 */ /* 0x040fe200078428ff */
[----:B------:R1:W-:Y:S01]  /*a6c0*/  STG.E.U16 desc[UR16][R6.64], R11 ;  /* 0x0000000b06007986 */ /* 0x0003e2000c101510 */
[C---:B------:R-:W-:Y:S01]  /*a6d0*/  LEA R16, R0.reuse, R0, 0x4 ;  /* 0x0000000000107211 */ /* 0x040fe200078e20ff */
[C---:B------:R-:W-:Y:S01]  /*a6e0*/  IMAD R110, R0.reuse, 0x2c, RZ ;  /* 0x0000002c006e7824 */ /* 0x040fe200078e02ff */
[----:B------:R-:W-:Y:S01]  /*a6f0*/  F2FP.F16.F32.PACK_AB R22, R23, R22 ;  /* 0x000000161716723e */ /* 0x000fe200000000ff */
[----:B------:R2:W-:Y:S01]  /*a700*/  STG.E.U16 desc[UR16][R8.64], R18 ;  /* 0x0000001208007986 */ /* 0x0005e2000c101510 */
[----:B------:R-:W-:Y:S01]  /*a710*/  F2FP.F16.F32.PACK_AB R25, R25, R24 ;  /* 0x000000181919723e */ /* 0x000fe200000000ff */
[----:B------:R-:W-:-:S02]  /*a720*/  IMAD R24, R0, 0x2a, RZ ;  /* 0x0000002a00187824 */ /* 0x000fc400078e02ff */
[C---:B------:R-:W-:Y:S01]  /*a730*/  FMUL R26, R229.reuse, R26 ;  /* 0x0000001ae51a7220 */ /* 0x040fe20000400000 */
[----:B0-----:R-:W-:Y:S01]  /*a740*/  IADD3 R4, P3, PT, R20, R175, RZ ;  /* 0x000000af14047210 */ /* 0x001fe20007f7e0ff */
[C---:B------:R-:W-:Y:S01]  /*a750*/  FMUL R27, R229.reuse, R27 ;  /* 0x0000001be51b7220 */ /* 0x040fe20000400000 */
[-C--:B------:R-:W-:Y:S01]  /*a760*/  LEA.HI.X.SX32 R3, R12, R185.reuse, 0x1, P1 ;  /* 0x000000b90c037211 */ /* 0x080fe200008f0eff */
[----:B------:R-:W-:Y:S01]  /*a770*/  IMAD R12, R0, 0x13, RZ ;  /* 0x00000013000c7824 */ /* 0x000fe200078e02ff */
[----:B-1----:R-:W-:Y:S01]  /*a780*/  PRMT R7, R18, 0x7632, R7 ;  /* 0x0000763212077816 */ /* 0x002fe20000000007 */
[----:B------:R-:W-:Y:S01]  /*a790*/  IMAD R114, R0, 0x2e, RZ ;  /* 0x0000002e00727824 */ /* 0x000fe200078e02ff */
[-C--:B------:R-:W-:Y:S01]  /*a7a0*/  LEA.HI.X.SX32 R11, R14, R185.reuse, 0x1, P2 ;  /* 0x000000b90e0b7211 */ /* 0x080fe200010f0eff */
[----:B------:R-:W-:Y:S01]  /*a7b0*/  FMUL R216, R229, R118 ;  /* 0x00000076e5d87220 */ /* 0x000fe20000400000 */
[----:B------:R-:W-:Y:S01]  /*a7c0*/  LEA.HI.X.SX32 R5, R16, R185, 0x1, P3 ;  /* 0x000000b910057211 */ /* 0x000fe200018f0eff */
[----:B------:R0:W-:Y:S01]  /*a7d0*/  STG.E.U16 desc[UR16][R2.64], R7 ;  /* 0x0000000702007986 */ /* 0x0001e2000c101510 */
[----:B--2---:R-:W-:Y:S01]  /*a7e0*/  PRMT R9, R21, 0x7632, R9 ;  /* 0x0000763215097816 */ /* 0x004fe20000000009 */
[----:B------:R-:W-:Y:S01]  /*a7f0*/  IMAD R14, R0, 0x17, RZ ;  /* 0x00000017000e7824 */ /* 0x000fe200078e02ff */
[-C--:B------:R-:W-:Y:S01]  /*a800*/  IADD3 R6, P1, PT, R100, R175.reuse, RZ ;  /* 0x000000af64067210 */ /* 0x080fe20007f3e0ff */
[----:B------:R-:W-:Y:S01]  /*a810*/  STG.E.U16 desc[UR16][R10.64], R21 ;  /* 0x000000150a007986 */ /* 0x000fe2000c101510 */
[----:B------:R-:W-:Y:S01]  /*a820*/  IADD3 R8, P2, PT, R102, R175, RZ ;  /* 0x000000af66087210 */ /* 0x000fe20007f5e0ff */
[C---:B------:R-:W-:Y:S01]  /*a830*/  IMAD R118, R0.reuse, 0x30, RZ ;  /* 0x0000003000767824 */ /* 0x040fe200078e02ff */
[----:B------:R-:W-:Y:S01]  /*a840*/  F2FP.F16.F32.PACK_AB R26, R27, R26 ;  /* 0x0000001a1b1a723e */ /* 0x000fe200000000ff */
[----:B------:R1:W-:Y:S01]  /*a850*/  STG.E.U16 desc[UR16][R4.64], R9 ;  /* 0x0000000904007986 */ /* 0x0003e2000c101510 */
[C---:B------:R-:W-:Y:S01]  /*a860*/  FMUL R28, R229.reuse, R28 ;  /* 0x0000001ce51c7220 */ /* 0x040fe20000400000 */
[C---:B------:R-:W-:Y:S01]  /*a870*/  FMUL R29, R229.reuse, R29 ;  /* 0x0000001de51d7220 */ /* 0x040fe20000400000 */
[----:B------:R-:W-:Y:S01]  /*a880*/  IMAD R18, R0, 0x34, RZ ;  /* 0x0000003400127824 */ /* 0x000fe200078e02ff */
[----:B0-----:R-:W-:Y:S01]  /*a890*/  IADD3 R2, P3, PT, R106, R175, RZ ;  /* 0x000000af6a027210 */ /* 0x001fe20007f7e0ff */
[C---:B------:R-:W-:Y:S01]  /*a8a0*/  FMUL R30, R229.reuse, R30 ;  /* 0x0000001ee51e7220 */ /* 0x040fe20000400000 */
[----:B------:R-:W-:Y:S01]  /*a8b0*/  LEA.HI.X.SX32 R7, R34, R185, 0x1, P1 ;  /* 0x000000b922077211 */ /* 0x000fe200008f0eff */
[C---:B------:R-:W-:Y:S01]  /*a8c0*/  FMUL R31, R229.reuse, R31 ;  /* 0x0000001fe51f7220 */ /* 0x040fe20000400000 */
[-C--:B------:R-:W-:Y:S01]  /*a8d0*/  LEA.HI.X.SX32 R3, R90, R185.reuse, 0x1, P3 ;  /* 0x000000b95a037211 */ /* 0x080fe200018f0eff */
[----:B------:R-:W-:Y:S01]  /*a8e0*/  FMUL R32, R229, R32 ;  /* 0x00000020e5207220 */ /* 0x000fe20000400000 */
[----:B------:R-:W-:Y:S01]  /*a8f0*/  F2FP.F16.F32.PACK_AB R28, R29, R28 ;  /* 0x0000001c1d1c723e */ /* 0x000fe200000000ff */
[----:B------:R0:W-:Y:S01]  /*a900*/  STG.E.U16 desc[UR16][R6.64], R22 ;  /* 0x0000001606007986 */ /* 0x0001e2000c101510 */
[----:B-1----:R-:W-:Y:S01]  /*a910*/  LEA.HI.X.SX32 R9, R12, R185, 0x1, P2 ;  /* 0x000000b90c097211 */ /* 0x002fe200010f0eff */
[----:B------:R-:W-:Y:S01]  /*a920*/  IMAD R12, R0, 0x15, RZ ;  /* 0x00000015000c7824 */ /* 0x000fe200078e02ff */
[----:B------:R-:W-:Y:S01]  /*a930*/  PRMT R5, R22, 0x7632, R5 ;  /* 0x0000763216057816 */ /* 0x000fe20000000005 */
[----:B------:R-:W-:Y:S01]  /*a940*/  FMUL R33, R229, R33 ;  /* 0x00000021e5217220 */ /* 0x000fe20000400000 */
[-C--:B------:R-:W-:Y:S01]  /*a950*/  IADD3 R4, P1, PT, R24, R175.reuse, RZ ;  /* 0x000000af18047210 */ /* 0x080fe20007f3e0ff */
[----:B------:R-:W-:Y:S01]  /*a960*/  IMAD R16, R0, 0x1d, RZ ;  /* 0x0000001d00107824 */ /* 0x000fe200078e02ff */
[----:B------:R-:W-:Y:S01]  /*a970*/  IADD3 R10, P2, PT, R110, R175, RZ ;  /* 0x000000af6e0a7210 */ /* 0x000fe20007f5e0ff */
[----:B------:R1:W-:Y:S01]  /*a980*/  STG.E.U16 desc[UR16][R8.64], R5 ;  /* 0x0000000508007986 */ /* 0x0003e2000c101510 */
[----:B------:R-:W-:Y:S01]  /*a990*/  F2FP.F16.F32.PACK_AB R31, R31, R30 ;  /* 0x0000001e1f1f723e */ /* 0x000fe200000000ff */
[----:B------:R-:W-:Y:S01]  /*a9a0*/  IMAD R30, R0, 0x3a, RZ ;  /* 0x0000003a001e7824 */ /* 0x000fe200078e02ff */
[----:B------:R-:W-:Y:S01]  /*a9b0*/  LEA.HI.X.SX32 R11, R92, R185, 0x1, P2 ;  /* 0x000000b95c0b7211 */ /* 0x000fe200010f0eff */
[----:B------:R2:W-:Y:S01]  /*a9c0*/  STG.E.U16 desc[UR16][R2.64], R25 ;  /* 0x0000001902007986 */ /* 0x0005e2000c101510 */
[----:B0-----:R-:W-:Y:S01]  /*a9d0*/  IADD3 R6, P3, PT, R114, R175, RZ ;  /* 0x000000af72067210 */ /* 0x001fe20007f7e0ff */
[C---:B------:R-:W-:Y:S01]  /*a9e0*/  IMAD R22, R0.reuse, 0x36, RZ ;  /* 0x0000003600167824 */ /* 0x040fe200078e02ff */
[----:B------:R-:W-:Y:S01]  /*a9f0*/  F2FP.F16.F32.PACK_AB R32, R33, R32 ;  /* 0x000000202120723e */ /* 0x000fe200000000ff */
[----:B------:R-:W-:Y:S01]  /*aa00*/  IMAD R34, R0, 0x3c, RZ ;  /* 0x0000003c00227824 */ /* 0x000fe200078e02ff */
[-C--:B------:R-:W-:Y:S01]  /*aa10*/  LEA.HI.X.SX32 R7, R14, R185.reuse, 0x1, P3 ;  /* 0x000000b90e077211 */ /* 0x080fe200018f0eff */
[----:B------:R-:W-:Y:S01]  /*aa20*/  IMAD R14, R0, 0x19, RZ ;  /* 0x00000019000e7824 */ /* 0x000fe200078e02ff */
[----:B------:R-:W-:Y:S01]  /*aa30*/  PRMT R13, R32, 0x7632, R13 ;  /* 0x00007632200d7816 */ /* 0x000fe2000000000d */
[C---:B------:R-:W-:Y:S01]  /*aa40*/  FMUL R36, R229.reuse, R36 ;  /* 0x00000024e5247220 */ /* 0x040fe20000400000 */
[----:B-1----:R-:W-:Y:S01]  /*aa50*/  LEA.HI.X.SX32 R5, R12, R185, 0x1, P1 ;  /* 0x000000b90c057211 */ /* 0x002fe200008f0eff */
[----:B------:R-:W-:Y:S01]  /*aa60*/  IMAD R12, R0, 0x32, RZ ;  /* 0x00000032000c7824 */ /* 0x000fe200078e02ff */
[----:B------:R-:W-:Y:S01]  /*aa70*/  PRMT R9, R26, 0x7632, R9 ;  /* 0x000076321a097816 */ /* 0x000fe20000000009 */
[----:B------:R-:W-:Y:S01]  /*aa80*/  FMUL R37, R229, R37 ;  /* 0x00000025e5257220 */ /* 0x000fe20000400000 */
[----:B--2---:R-:W-:Y:S01]  /*aa90*/  PRMT R3, R25, 0x7632, R3 ;  /* 0x0000763219037816 */ /* 0x004fe20000000003 */
[----:B------:R-:W-:Y:S01]  /*aaa0*/  IMAD R90, R0, 0x44, RZ ;  /* 0x00000044005a7824 */ /* 0x000fe200078e02ff */
[-C--:B------:R-:W-:Y:S01]  /*aab0*/  IADD3 R2, P1, PT, R118, R175.reuse, RZ ;  /* 0x000000af76027210 */ /* 0x080fe20007f3e0ff */
[----:B------:R-:W-:Y:S01]  /*aac0*/  FMUL R38, R229, R38 ;  /* 0x00000026e5267220 */ /* 0x000fe20000400000 */
[----:B------:R-:W-:Y:S01]  /*aad0*/  IADD3 R8, P2, PT, R12, R175, RZ ;  /* 0x000000af0c087210 */ /* 0x000fe20007f5e0ff */
[----:B------:R0:W-:Y:S01]  /*aae0*/  STG.E.U16 desc[UR16][R4.64], R3 ;  /* 0x0000000304007986 */ /* 0x0001e2000c101510 */
[----:B------:R-:W-:Y:S01]  /*aaf0*/  F2FP.F16.F32.PACK_AB R136, R137, R136 ;  /* 0x000000888988723e */ /* 0x000fe200000000ff */
[----:B------:R-:W-:Y:S01]  /*ab00*/  FMUL R39, R229, R39 ;  /* 0x00000027e5277220 */ /* 0x000fe20000400000 */
[----:B------:R-:W-:Y:S01]  /*ab10*/  F2FP.F16.F32.PACK_AB R36, R37, R36 ;  /* 0x000000242524723e */ /* 0x000fe200000000ff */
[----:B------:R1:W-:Y:S01]  /*ab20*/  STG.E.U16 desc[UR16][R10.64], R26 ;  /* 0x0000001a0a007986 */ /* 0x0003e2000c101510 */
[----:B------:R-:W-:-:S02]  /*ab30*/  IMAD R88, R0, 0x48, RZ ;  /* 0x0000004800587824 */ /* 0x000fc400078e02ff */
[----:B------:R-:W-:Y:S01]  /*ab40*/  FMUL R40, R229, R40 ;  /* 0x00000028e5287220 */ /* 0x000fe20000400000 */
[----:B------:R-:W-:Y:S01]  /*ab50*/  F2FP.F16.F32.PACK_AB R38, R39, R38 ;  /* 0x000000262726723e */ /* 0x000fe200000000ff */
[----:B------:R2:W-:Y:S01]  /*ab60*/  STG.E.U16 desc[UR16][R6.64], R9 ;  /* 0x0000000906007986 */ /* 0x0005e2000c101510 */
[C---:B------:R-:W-:Y:S01]  /*ab70*/  FMUL R41, R229.reuse, R41 ;  /* 0x00000029e5297220 */ /* 0x040fe20000400000 */
[----:B------:R-:W-:Y:S02]  /*ab80*/  IMAD R92, R0, 0x4a, RZ ;  /* 0x0000004a005c7824 */ /* 0x000fe400078e02ff */
[C---:B------:R-:W-:Y:S01]  /*ab90*/  FMUL R42, R229.reuse, R42 ;  /* 0x0000002ae52a7220 */ /* 0x040fe20000400000 */
[----:B0-----:R-:W-:Y:S01]  /*aba0*/  IADD3 R4, P3, PT, R18, R175, RZ ;  /* 0x000000af12047210 */ /* 0x001fe20007f7e0ff */
[----:B------:R-:W-:Y:S01]  /*abb0*/  FMUL R43, R229, R43 ;  /* 0x0000002be52b7220 */ /* 0x000fe20000400000 */
[-C--:B------:R-:W-:Y:S01]  /*abc0*/  LEA.HI.X.SX32 R3, R94, R185.reuse, 0x1, P1 ;  /* 0x000000b95e037211 */ /* 0x080fe200008f0eff */
[----:B------:R-:W-:Y:S01]  /*abd0*/  IMAD R94, R0, 0x42, RZ ;  /* 0x00000042005e7824 */ /* 0x000fe200078e02ff */
[-C--:B------:R-:W-:Y:S01]  /*abe0*/  LEA.HI.X.SX32 R5, R96, R185.reuse, 0x1, P3 ;  /* 0x000000b960057211 */ /* 0x080fe200018f0eff */
[----:B-1----:R-:W-:Y:S01]  /*abf0*/  IMAD R26, R0, 0x38, RZ ;  /* 0x00000038001a7824 */ /* 0x002fe200078e02ff */
[----:B------:R-:W-:Y:S01]  /*ac00*/  F2FP.F16.F32.PACK_AB R40, R41, R40 ;  /* 0x000000282928723e */ /* 0x000fe200000000ff */
[----:B------:R0:W-:Y:S01]  /*ac10*/  STG.E.U16 desc[UR16][R2.64], R28 ;  /* 0x0000001c02007986 */ /* 0x0001e2000c101510 */
[----:B--2---:R-:W-:Y:S01]  /*ac20*/  LEA.HI.X.SX32 R9, R14, R185, 0x1, P2 ;  /* 0x000000b90e097211 */ /* 0x004fe200010f0eff */
[----:B------:R-:W-:Y:S01]  /*ac30*/  IMAD R14, R0, 0x1b, RZ ;  /* 0x0000001b000e7824 */ /* 0x000fe200078e02ff */
[----:B------:R-:W-:Y:S01]  /*ac40*/  PRMT R7, R28, 0x7632, R7 ;  /* 0x000076321c077816 */ /* 0x000fe20000000007 */
[----:B------:R-:W-:Y:S01]  /*ac50*/  IMAD R96, R0, 0x4c, RZ ;  /* 0x0000004c00607824 */ /* 0x000fe200078e02ff */
[-C--:B------:R-:W-:Y:S01]  /*ac60*/  IADD3 R6, P1, PT, R22, R175.reuse, RZ ;  /* 0x000000af16067210 */ /* 0x080fe20007f3e0ff */
[C---:B------:R-:W-:Y:S01]  /*ac70*/  FMUL R202, R229.reuse, R104 ;  /* 0x00000068e5ca7220 */ /* 0x040fe20000400000 */
[----:B------:R-:W-:Y:S01]  /*ac80*/  IADD3 R10, P2, PT, R26, R175, RZ ;  /* 0x000000af1a0a7210 */ /* 0x000fe20007f5e0ff */
[----:B------:R1:W-:Y:S01]  /*ac90*/  STG.E.U16 desc[UR16][R8.64], R7 ;  /* 0x0000000708007986 */ /* 0x0003e2000c101510 */
[C---:B------:R-:W-:Y:S01]  /*aca0*/  FMUL R206, R229.reuse, R108 ;  /* 0x0000006ce5ce7220 */ /* 0x040fe20000400000 */
[----:B------:R-:W-:Y:S01]  /*acb0*/  IMAD R104, R0, 0x50, RZ ;  /* 0x0000005000687824 */ /* 0x000fe200078e02ff */
[----:B------:R-:W-:Y:S01]  /*acc0*/  LEA.HI.X.SX32 R11, R98, R185, 0x1, P2 ;  /* 0x000000b9620b7211 */ /* 0x000fe200010f0eff */
[----:B------:R2:W-:Y:S01]  /*acd0*/  STG.E.U16 desc[UR16][R4.64], R31 ;  /* 0x0000001f04007986 */ /* 0x0005e2000c101510 */
[----:B0-----:R-:W-:Y:S01]  /*ace0*/  IADD3 R2, P3, PT, R30, R175, RZ ;  /* 0x000000af1e027210 */ /* 0x001fe20007f7e0ff */
[C---:B------:R-:W-:Y:S01]  /*acf0*/  FMUL R44, R229.reuse, R44 ;  /* 0x0000002ce52c7220 */ /* 0x040fe20000400000 */
[----:B------:R-:W-:Y:S01]  /*ad00*/  FMUL R45, R229, R45 ;  /* 0x0000002de52d7220 */ /* 0x000fe20000400000 */
[----:B------:R-:W-:Y:S01]  /*ad10*/  F2FP.F16.F32.PACK_AB R42, R43, R42 ;  /* 0x0000002a2b2a723e */ /* 0x000fe200000000ff */
[----:B------:R-:W-:Y:S01]  /*ad20*/  IMAD R108, R0, 0x52, RZ ;  /* 0x00000052006c7824 */ /* 0x000fe200078e02ff */
[-C--:B------:R-:W-:Y:S01]  /*ad30*/  LEA.HI.X.SX32 R3, R16, R185.reuse, 0x1, P3 ;  /* 0x000000b910037211 */ /* 0x080fe200018f0eff */
[C---:B------:R-:W-:Y:S01]  /*ad40*/  FMUL R210, R229.reuse, R112 ;  /* 0x00000070e5d27220 */ /* 0x040fe20000400000 */
[----:B-1----:R-:W-:Y:S01]  /*ad50*/  LEA.HI.X.SX32 R7, R14, R185, 0x1, P1 ;  /* 0x000000b90e077211 */ /* 0x002fe200008f0eff */
[----:B------:R-:W-:Y:S01]  /*ad60*/  FMUL R214, R229, R116 ;  /* 0x00000074e5d67220 */ /* 0x000fe20000400000 */
[----:B------:R-:W-:Y:S01]  /*ad70*/  PRMT R9, R31, 0x7632, R9 ;  /* 0x000076321f097816 */ /* 0x000fe20000000009 */
[----:B------:R-:W-:Y:S01]  /*ad80*/  IMAD R112, R0, 0x54, RZ ;  /* 0x0000005400707824 */ /* 0x000fe200078e02ff */
[-C--:B------:R-:W-:Y:S01]  /*ad90*/  IADD3 R8, P1, PT, R34, R175.reuse, RZ ;  /* 0x000000af22087210 */ /* 0x080fe20007f3e0ff */
[C---:B--2---:R-:W-:Y:S01]  /*ada0*/  IMAD R5, R0.reuse, 0x3e, RZ ;  /* 0x0000003e00057824 */ /* 0x044fe200078e02ff */
[C---:B------:R-:W-:Y:S01]  /*adb0*/  LEA R4, R0.reuse, -R0, 0x5 ;  /* 0x8000000000047211 */ /* 0x040fe200078e28ff */
[----:B------:R0:W-:Y:S01]  /*adc0*/  STG.E.U16 desc[UR16][R6.64], R9 ;  /* 0x0000000906007986 */ /* 0x0001e2000c101510 */
[----:B------:R-:W-:Y:S01]  /*add0*/  SHF.L.U32 R16, R0, 0x5, RZ ;  /* 0x0000000500107819 */ /* 0x000fe200000006ff */
[----:B------:R-:W-:Y:S01]  /*ade0*/  FMUL R46, R229, R46 ;  /* 0x0000002ee52e7220 */ /* 0x000fe20000400000 */
[----:B------:R-:W-:Y:S01]  /*adf0*/  IADD3 R14, P2, PT, R5, R175, RZ ;  /* 0x000000af050e7210 */ /* 0x000fe20007f5e0ff */
[----:B------:R1:W-:Y:S01]  /*ae00*/  STG.E.U16 desc[UR16][R10.64], R32 ;  /* 0x000000200a007986 */ /* 0x0003e2000c101510 */
[----:B------:R-:W-:Y:S01]  /*ae10*/  F2FP.F16.F32.PACK_AB R44, R45, R44 ;  /* 0x0000002c2d2c723e */ /* 0x000fe200000000ff */
[C---:B------:R-:W-:Y:S01]  /*ae20*/  FMUL R47, R229.reuse, R47 ;  /* 0x0000002fe52f7220 */ /* 0x040fe20000400000 */
[----:B------:R-:W-:Y:S01]  /*ae30*/  LEA.HI.X.SX32 R15, R4, R185, 0x1, P2 ;  /* 0x000000b9040f7211 */ /* 0x000fe200010f0eff */
[----:B------:R2:W-:Y:S01]  /*ae40*/  STG.E.U16 desc[UR16][R2.64], R13 ;  /* 0x0000000d02007986 */ /* 0x0005e2000c101510 */
[C---:B------:R-:W-:Y:S01]  /*ae50*/  LEA R4, R0.reuse, R0, 0x5 ;  /* 0x0000000000047211 */ /* 0x040fe200078e28ff */
[C---:B------:R-:W-:Y:S01]  /*ae60*/  FMUL R218, R229.reuse, R120 ;  /* 0x00000078e5da7220 */ /* 0x040fe20000400000 */
[C---:B------:R-:W-:Y:S01]  /*ae70*/  IMAD R116, R0.reuse, 0x56, RZ ;  /* 0x0000005600747824 */ /* 0x040fe200078e02ff */
[C---:B0-----:R-:W-:Y:S01]  /*ae80*/  LEA R6, P3, R0.reuse, R175, 0x6 ;  /* 0x000000af00067211 */ /* 0x041fe200078630ff */
[----:B------:R-:W-:Y:S01]  /*ae90*/  IMAD R120, R0, 0x58, RZ ;  /* 0x0000005800787824 */ /* 0x000fe200078e02ff */
[-C--:B------:R-:W-:Y:S01]  /*aea0*/  LEA.HI.X.SX32 R9, R56, R185.reuse, 0x1, P1 ;  /* 0x000000b938097211 */ /* 0x080fe200008f0eff */
[----:B------:R-:W-:Y:S01]  /*aeb0*/  IMAD R56, R0, 0x46, RZ ;  /* 0x0000004600387824 */ /* 0x000fe200078e02ff */
[----:B------:R-:W-:Y:S01]  /*aec0*/  LEA.HI.X.SX32 R7, R16, R185, 0x1, P3 ;  /* 0x000000b910077211 */ /* 0x000fe200018f0eff */
[----:B------:R-:W-:Y:S01]  /*aed0*/  IMAD R16, R0, 0x23, RZ ;  /* 0x0000002300107824 */ /* 0x000fe200078e02ff */
[-C--:B-1----:R-:W-:Y:S01]  /*aee0*/  IADD3 R10, P2, PT, R90, R175.reuse, RZ ;  /* 0x000000af5a0a7210 */ /* 0x082fe20007f5e0ff */
[----:B------:R0:W-:Y:S01]  /*aef0*/  STG.E.U16 desc[UR16][R8.64], R136 ;  /* 0x0000008808007986 */ /* 0x0001e2000c101510 */
[----:B--2---:R-:W-:Y:S01]  /*af00*/  PRMT R3, R136, 0x7632, R3 ;  /* 0x0000763288037816 */ /* 0x004fe20000000003 */
[C---:B------:R-:W-:Y:S01]  /*af10*/  FMUL R48, R229.reuse, R48 ;  /* 0x00000030e5307220 */ /* 0x040fe20000400000 */
[----:B------:R-:W-:Y:S01]  /*af20*/  IADD3 R2, P1, PT, R94, R175, RZ ;  /* 0x000000af5e027210 */ /* 0x000fe20007f3e0ff */
[C---:B------:R-:W-:Y:S01]  /*af30*/  FMUL R49, R229.reuse, R49 ;  /* 0x00000031e5317220 */ /* 0x040fe20000400000 */
[----:B------:R-:W-:Y:S01]  /*af40*/  LEA.HI.X.SX32 R11, R20, R185, 0x1, P2 ;  /* 0x000000b9140b7211 */ /* 0x000fe200010f0eff */
[----:B------:R1:W-:Y:S01]  /*af50*/  STG.E.U16 desc[UR16][R14.64], R3 ;  /* 0x000000030e007986 */ /* 0x0003e2000c101510 */
[----:B------:R-:W-:Y:S01]  /*af60*/  PRMT R13, R38, 0x7632, R13 ;  /* 0x00007632260d7816 */ /* 0x000fe2000000000d */
[----:B------:R-:W-:Y:S01]  /*af70*/  FMUL R222, R229, R124 ;  /* 0x0000007ce5de7220 */ /* 0x000fe20000400000 */
[----:B------:R-:W-:Y:S01]  /*af80*/  F2FP.F16.F32.PACK_AB R46, R47, R46 ;  /* 0x0000002e2f2e723e */ /* 0x000fe200000000ff */
[----:B------:R2:W-:Y:S01]  /*af90*/  STG.E.U16 desc[UR16][R6.64], R36 ;  /* 0x0000002406007986 */ /* 0x0005e2000c101510 */
[----:B------:R-:W-:Y:S01]  /*afa0*/  FMUL R226, R229, R128 ;  /* 0x00000080e5e27220 */ /* 0x000fe20000400000 */
[----:B0-----:R-:W-:Y:S01]  /*afb0*/  IADD3 R8, P3, PT, R56, R175, RZ ;  /* 0x000000af38087210 */ /* 0x001fe20007f7e0ff */
[----:B------:R-:W-:-:S02]  /*afc0*/  IMAD R124, R0, 0x5a, RZ ;  /* 0x0000005a007c7824 */ /* 0x000fc400078e02ff */
[C---:B------:R-:W-:Y:S01]  /*afd0*/  FMUL R50, R229.reuse, R50 ;  /* 0x00000032e5327220 */ /* 0x040fe20000400000 */
[----:B------:R-:W-:Y:S01]  /*afe0*/  IMAD R128, R0, 0x5c, RZ ;  /* 0x0000005c00807824 */ /* 0x000fe200078e02ff */
[-C--:B------:R-:W-:Y:S01]  /*aff0*/  LEA.HI.X.SX32 R9, R16, R185.reuse, 0x1, P3 ;  /* 0x000000b910097211 */ /* 0x080fe200018f0eff */
[----:B------:R-:W-:Y:S01]  /*b000*/  IMAD R16, R0, 0x29, RZ ;  /* 0x0000002900107824 */ /* 0x000fe200078e02ff */
[----:B-1----:R-:W-:Y:S01]  /*b010*/  LEA.HI.X.SX32 R3, R4, R185, 0x1, P1 ;  /* 0x000000b904037211 */ /* 0x002fe200008f0eff */
[----:B------:R-:W-:Y:S01]  /*b020*/  IMAD R4, R0, 0x25, RZ ;  /* 0x0000002500047824 */ /* 0x000fe200078e02ff */
[----:B------:R-:W-:Y:S01]  /*b030*/  IADD3 R14, P2, PT, R92, R175, RZ ;  /* 0x000000af5c0e7210 */ /* 0x000fe20007f5e0ff */
[----:B------:R-:W-:Y:S01]  /*b040*/  FMUL R51, R229, R51 ;  /* 0x00000033e5337220 */ /* 0x000fe20000400000 */
[----:B--2---:R-:W-:Y:S01]  /*b050*/  PRMT R7, R36, 0x7632, R7 ;  /* 0x0000763224077816 */ /* 0x004fe20000000007 */
[----:B------:R-:W-:Y:S01]  /*b060*/  IMAD R132, R0, 0x5e, RZ ;  /* 0x0000005e00847824 */ /* 0x000fe200078e02ff */
[----:B------:R-:W-:Y:S01]  /*b070*/  IADD3 R6, P1, PT, R88, R175, RZ ;  /* 0x000000af58067210 */ /* 0x000fe20007f3e0ff */
[----:B------:R-:W-:Y:S01]  /*b080*/  IMAD R136, R0, 0x60, RZ ;  /* 0x0000006000887824 */ /* 0x000fe200078e02ff */
[----:B------:R-:W-:Y:S01]  /*b090*/  LEA.HI.X.SX32 R15, R4, R185, 0x1, P2 ;  /* 0x000000b9040f7211 */ /* 0x000fe200010f0eff */
[----:B------:R0:W-:Y:S01]  /*b0a0*/  STG.E.U16 desc[UR16][R2.64], R7 ;  /* 0x0000000702007986 */ /* 0x0001e2000c101510 */
[C---:B------:R-:W-:Y:S01]  /*b0b0*/  IMAD R4, R0.reuse, 0x27, RZ ;  /* 0x0000002700047824 */ /* 0x040fe200078e02ff */
[----:B------:R-:W-:Y:S01]  /*b0c0*/  F2FP.F16.F32.PACK_AB R48, R49, R48 ;  /* 0x000000303130723e */ /* 0x000fe200000000ff */
[----:B------:R-:W-:Y:S01]  /*b0d0*/  FMUL R52, R229, R52 ;  /* 0x00000034e5347220 */ /* 0x000fe20000400000 */
[----:B------:R1:W-:Y:S01]  /*b0e0*/  STG.E.U16 desc[UR16][R10.64], R38 ;  /* 0x000000260a007986 */ /* 0x0003e2000c101510 */
[----:B------:R-:W-:Y:S01]  /*b0f0*/  F2FP.F16.F32.PACK_AB R50, R51, R50 ;  /* 0x000000323332723e */ /* 0x000fe200000000ff */
[----:B------:R-:W-:Y:S01]  /*b100*/  FMUL R53, R229, R53 ;  /* 0x00000035e5357220 */ /* 0x000fe20000400000 */
[C---:B------:R-:W-:Y:S01]  /*b110*/  IMAD R144, R0.reuse, 0x64, RZ ;  /* 0x0000006400907824 */ /* 0x040fe200078e02ff */
[----:B------:R2:W-:Y:S01]  /*b120*/  STG.E.U16 desc[UR16][R8.64], R13 ;  /* 0x0000000d08007986 */ /* 0x0005e2000c101510 */
[----:B------:R-:W-:Y:S01]  /*b130*/  IMAD R148, R0, 0x66, RZ ;  /* 0x0000006600947824 */ /* 0x000fe200078e02ff */
[----:B------:R-:W-:Y:S01]  /*b140*/  F2FP.F16.F32.PACK_AB R183, R54, R183 ;  /* 0x000000b736b7723e */ /* 0x000fe200000000ff */
[----:B------:R-:W-:Y:S01]  /*b150*/  IMAD R152, R0, 0x68, RZ ;  /* 0x0000006800987824 */ /* 0x000fe200078e02ff */
[----:B0-----:R-:W-:Y:S01]  /*b160*/  IADD3 R2, P3, PT, R96, R175, RZ ;  /* 0x000000af60027210 */ /* 0x001fe20007f7e0ff */
        /* <DEDUP_REMOVED lines=8> */
[----:B------:R-:W-:Y:S01]  /*b1f0*/  IMAD R164, R0, 0x6e, RZ ;  /* 0x0000006e00a47824 */ /* 0x000fe200078e02ff */
[----:B------:R-:W-:Y:S01]  /*b200*/  IADD3 R8, P1, PT, R100, R175, RZ ;  /* 0x000000af64087210 */ /* 0x000fe20007f3e0ff */
[----:B------:R-:W-:Y:S01]  /*b210*/  IMAD R20, R0, 0x35, RZ ;  /* 0x0000003500147824 */ /* 0x000fe200078e02ff */
[----:B------:R-:W-:Y:S01]  /*b220*/  LEA.HI.X.SX32 R11, R106, R185, 0x1, P2 ;  /* 0x000000b96a0b7211 */ /* 0x000fe200010f0eff */
[----:B------:R1:W-:Y:S01]  /*b230*/  STG.E.U16 desc[UR16][R14.64], R9 ;  /* 0x000000090e007986 */ /* 0x0003e2000c101510 */
[----:B------:R-:W-:Y:S01]  /*b240*/  PRMT R13, R44, 0x7632, R13 ;  /* 0x000076322c0d7816 */ /* 0x000fe2000000000d */
[C---:B------:R-:W-:Y:S01]  /*b250*/  IMAD R172, R0.reuse, 0x72, RZ ;  /* 0x0000007200ac7824 */ /* 0x040fe200078e02ff */
[----:B------:R-:W-:Y:S01]  /*b260*/  F2FP.F16.F32.PACK_AB R52, R53, R52 ;  /* 0x000000343534723e */ /* 0x000fe200000000ff */
[----:B------:R2:W-:Y:S01]  /*b270*/  STG.E.U16 desc[UR16][R2.64], R42 ;  /* 0x0000002a02007986 */ /* 0x0005e2000c101510 */
[----:B------:R-:W-:Y:S01]  /*b280*/  IMAD R168, R0, 0x70, RZ ;  /* 0x0000007000a87824 */ /* 0x000fe200078e02ff */
[----:B0-----:R-:W-:Y:S01]  /*b290*/  IADD3 R6, P3, PT, R108, R175, RZ ;  /* 0x000000af6c067210 */ /* 0x001fe20007f7e0ff */
[C---:B------:R-:W-:Y:S01]  /*b2a0*/  IMAD R176, R0.reuse, 0x74, RZ ;  /* 0x0000007400b07824 */ /* 0x040fe200078e02ff */
[C---:B------:R-:W-:Y:S01]  /*b2b0*/  LEA R40, R0.reuse, -R0, 0x6 ;  /* 0x8000000000287211 */ /* 0x040fe200078e30ff */
[----:B------:R-:W-:Y:S01]  /*b2c0*/  IMAD R28, R0, 0x39, RZ ;  /* 0x00000039001c7824 */ /* 0x000fe200078e02ff */
[-C--:B------:R-:W-:Y:S01]  /*b2d0*/  LEA.HI.X.SX32 R7, R16, R185.reuse, 0x1, P3 ;  /* 0x000000b910077211 */ /* 0x080fe200018f0eff */
[----:B------:R-:W-:Y:S01]  /*b2e0*/  IMAD R16, R0, 0x2f, RZ ;  /* 0x0000002f00107824 */ /* 0x000fe200078e02ff */
[----:B-1----:R-:W-:Y:S01]  /*b2f0*/  LEA.HI.X.SX32 R9, R4, R185, 0x1, P1 ;  /* 0x000000b904097211 */ /* 0x002fe200008f0eff */
[----:B------:R-:W-:Y:S01]  /*b300*/  IMAD R4, R0, 0x2b, RZ ;  /* 0x0000002b00047824 */ /* 0x000fe200078e02ff */
[-C--:B------:R-:W-:Y:S01]  /*b310*/  IADD3 R14, P2, PT, R116, R175.reuse, RZ ;  /* 0x000000af740e7210 */ /* 0x080fe20007f5e0ff */
[----:B------:R-:W-:Y:S01]  /*b320*/  IMAD R184, R0, 0x78, RZ ;  /* 0x0000007800b87824 */ /* 0x000fe200078e02ff */
[----:B--2---:R-:W-:Y:S01]  /*b330*/  PRMT R3, R42, 0x7632, R3 ;  /* 0x000076322a037816 */ /* 0x004fe20000000003 */
[----:B------:R-:W-:Y:S01]  /*b340*/  IMAD R180, R0, 0x76, RZ ;  /* 0x0000007600b47824 */ /* 0x000fe200078e02ff */
[----:B------:R-:W-:Y:S01]  /*b350*/  IADD3 R2, P1, PT, R112, R175, RZ ;  /* 0x000000af70027210 */ /* 0x000fe20007f3e0ff */
[----:B------:R-:W-:Y:S01]  /*b360*/  IMAD R236, R0, 0x7a, RZ ;  /* 0x0000007a00ec7824 */ /* 0x000fe200078e02ff */
[----:B------:R-:W-:Y:S01]  /*b370*/  LEA.HI.X.SX32 R15, R4, R185, 0x1, P2 ;  /* 0x000000b9040f7211 */ /* 0x000fe200010f0eff */
[----:B------:R0:W-:Y:S01]  /*b380*/  STG.E.U16 desc[UR16][R8.64], R3 ;  /* 0x0000000308007986 */ /* 0x0001e2000c101510 */
[C---:B------:R-:W-:Y:S01]  /*b390*/  IMAD R4, R0.reuse, 0x2d, RZ ;  /* 0x0000002d00047824 */ /* 0x040fe200078e02ff */
[C---:B------:R-:W-:Y:S01]  /*b3a0*/  SHF.L.U32 R42, R0.reuse, 0x6, RZ ;  /* 0x00000006002a7819 */ /* 0x040fe200000006ff */
[C---:B------:R-:W-:Y:S01]  /*b3b0*/  IMAD R32, R0.reuse, 0x3b, RZ ;  /* 0x0000003b00207824 */ /* 0x040fe200078e02ff */
[----:B------:R1:W-:Y:S01]  /*b3c0*/  STG.E.U16 desc[UR16][R10.64], R44 ;  /* 0x0000002c0a007986 */ /* 0x0003e2000c101510 */
[----:B------:R-:W-:-:S02]  /*b3d0*/  IMAD R232, R0, 0x7e, RZ ;  /* 0x0000007e00e87824 */ /* 0x000fc400078e02ff */
[C---:B------:R-:W-:Y:S01]  /*b3e0*/  FMUL R138, R229.reuse, R57 ;  /* 0x00000039e58a7220 */ /* 0x040fe20000400000 */
[C---:B------:R-:W-:Y:S01]  /*b3f0*/  IMAD R36, R0.reuse, 0x3d, RZ ;  /* 0x0000003d00247824 */ /* 0x040fe200078e02ff */
[----:B------:R2:W-:Y:S01]  /*b400*/  STG.E.U16 desc[UR16][R6.64], R13 ;  /* 0x0000000d06007986 */ /* 0x0005e2000c101510 */
[C---:B------:R-:W-:Y:S02]  /*b410*/  IMAD R234, R0.reuse, 0x7c, RZ ;  /* 0x0000007c00ea7824 */ /* 0x040fe400078e02ff */
[C---:B------:R-:W-:Y:S01]  /*b420*/  FMUL R197, R229.reuse, R99 ;  /* 0x00000063e5c57220 */ /* 0x040fe20000400000 */
        /* <DEDUP_REMOVED lines=17> */
[----:B------:R-:W-:Y:S01]  /*b540*/  LEA R44, R0, R0, 0x6 ;  /* 0x00000000002c7211 */ /* 0x000fe200078e30ff */
        /* <DEDUP_REMOVED lines=18> */
[----:B------:R-:W-:Y:S01]  /*b670*/  PRMT R4, R52, 0x7632, R4 ;  /* 0x0000763234047816 */ /* 0x000fe20000000004 */
[----:B------:R-:W-:-:S02]  /*b680*/  IMAD R134, R0, 0x5f, RZ ;  /* 0x0000005f00867824 */ /* 0x000fc400078e02ff */
[C---:B------:R-:W-:Y:S01]  /*b690*/  FMUL R58, R229.reuse, R58 ;  /* 0x0000003ae53a7220 */ /* 0x040fe20000400000 */
[----:B------:R1:W-:Y:S01]  /*b6a0*/  STG.E.U16 desc[UR16][R10.64], R50 ;  /* 0x000000320a007986 */ /* 0x0003e2000c101510 */
[C---:B------:R-:W-:Y:S02]  /*b6b0*/  IMAD R135, R0.reuse, 0xca, RZ ;  /* 0x000000ca00877824 */ /* 0x040fe400078e02ff */
[C---:B------:R-:W-:Y:S01]  /*b6c0*/  FMUL R59, R229.reuse, R59 ;  /* 0x0000003be53b7220 */ /* 0x040fe20000400000 */
[C---:B------:R-:W-:Y:S01]  /*b6d0*/  IMAD R146, R0.reuse, 0x65, RZ ;  /* 0x0000006500927824 */ /* 0x040fe200078e02ff */
[----:B------:R2:W-:Y:S01]  /*b6e0*/  STG.E.U16 desc[UR16][R2.64], R13 ;  /* 0x0000000d02007986 */ /* 0x0005e2000c101510 */
[C---:B------:R-:W-:Y:S02]  /*b6f0*/  IMAD R147, R0.reuse, 0xd6, RZ ;  /* 0x000000d600937824 */ /* 0x040fe400078e02ff */
[----:B------:R-:W-:Y:S01]  /*b700*/  FMUL R60, R229, R60 ;  /* 0x0000003ce53c7220 */ /* 0x000fe20000400000 */
[----:B------:R-:W-:Y:S01]  /*b710*/  IMAD R158, R0, 0x6b, RZ ;  /* 0x0000006b009e7824 */ /* 0x000fe200078e02ff */
[----:B0-----:R-:W-:Y:S01]  /*b720*/  IADD3 R6, P3, PT, R144, R175, RZ ;  /* 0x000000af90067210 */ /* 0x001fe20007f7e0ff */
[----:B------:R-:W-:Y:S01]  /*b730*/  IMAD R159, R0, 0xe2, RZ ;  /* 0x000000e2009f7824 */ /* 0x000fe200078e02ff */
[----:B------:R-:W-:Y:S01]  /*b740*/  LEA.HI.X.SX32 R9, R118, R185, 0x1, P1 ;  /* 0x000000b976097211 */ /* 0x000fe200008f0eff */
[----:B------:R-:W-:Y:S01]  /*b750*/  IMAD R170, R0, 0x71, RZ ;  /* 0x0000007100aa7824 */ /* 0x000fe200078e02ff */
[----:B-1----:R-:W-:Y:S01]  /*b760*/  IADD3 R10, P2, PT, R148, R175, RZ ;  /* 0x000000af940a7210 */ /* 0x002fe20007f5e0ff */
[----:B------:R-:W-:Y:S01]  /*b770*/  IMAD R171, R0, 0xee, RZ ;  /* 0x000000ee00ab7824 */ /* 0x000fe200078e02ff */
[----:B------:R-:W-:Y:S01]  /*b780*/  LEA.HI.X.SX32 R7, R12, R185, 0x1, P3 ;  /* 0x000000b90c077211 */ /* 0x000fe200018f0eff */
[----:B------:R0:W-:Y:S01]  /*b790*/  STG.E.U16 desc[UR16][R8.64], R52 ;  /* 0x0000003408007986 */ /* 0x0001e2000c101510 */
[C---:B--2---:R-:W-:Y:S01]  /*b7a0*/  IMAD R2, R0.reuse, 0xfe, RZ ;  /* 0x000000fe00027824 */ /* 0x044fe200078e02ff */
[C---:B------:R-:W-:Y:S01]  /*b7b0*/  LEA R3, R0.reuse, -R0, 0x7 ;  /* 0x8000000000037211 */ /* 0x040fe200078e38ff */
[----:B------:R-:W-:Y:S01]  /*b7c0*/  IMAD R182, R0, 0x77, RZ ;  /* 0x0000007700b67824 */ /* 0x000fe200078e02ff */
[-C--:B------:R-:W-:Y:S01]  /*b7d0*/  IADD3 R12, P3, PT, R152, R175.reuse, RZ ;  /* 0x000000af980c7210 */ /* 0x080fe20007f7e0ff */
[----:B------:R1:W-:Y:S01]  /*b7e0*/  STG.E.U16 desc[UR16][R14.64], R4 ;  /* 0x000000040e007986 */ /* 0x0003e2000c101510 */
[----:B------:R-:W-:Y:S01]  /*b7f0*/  IADD3 R2, P1, PT, R2, R175, RZ ;  /* 0x000000af02027210 */ /* 0x000fe20007f3e0ff */
[----:B------:R-:W-:Y:S01]  /*b800*/  IMAD R242, R0, 0xfa, RZ ;  /* 0x000000fa00f27824 */ /* 0x000fe200078e02ff */
[-C--:B------:R-:W-:Y:S01]  /*b810*/  LEA.HI.X.SX32 R11, R16, R185.reuse, 0x1, P2 ;  /* 0x000000b9100b7211 */ /* 0x080fe200010f0eff */
[----:B------:R2:W-:Y:S01]  /*b820*/  STG.E.U16 desc[UR16][R6.64], R183 ;  /* 0x000000b706007986 */ /* 0x0005e2000c101510 */
[----:B------:R-:W-:Y:S01]  /*b830*/  LEA.HI.X.SX32 R3, R3, R185, 0x1, P1 ;  /* 0x000000b903037211 */ /* 0x000fe200008f0eff */
[C---:B------:R-:W-:Y:S01]  /*b840*/  FMUL R61, R229.reuse, R61 ;  /* 0x0000003de53d7220 */ /* 0x040fe20000400000 */
[----:B------:R-:W-:Y:S01]  /*b850*/  IADD3 R16, P2, PT, R160, R175, RZ ;  /* 0x000000afa0107210 */ /* 0x000fe20007f5e0ff */
[----:B0-----:R-:W-:Y:S01]  /*b860*/  IMAD R9, R0, 0x8c, RZ ;  /* 0x0000008c00097824 */ /* 0x001fe200078e02ff */
[----:B------:R-:W-:Y:S01]  /*b870*/  LEA.HI.X.SX32 R13, R18, R185, 0x1, P3 ;  /* 0x000000b9120d7211 */ /* 0x000fe200018f0eff */
[----:B------:R-:W-:Y:S01]  /*b880*/  IMAD R52, R0, 0x45, RZ ;  /* 0x0000004500347824 */ /* 0x000fe200078e02ff */
[-C--:B------:R-:W-:Y:S01]  /*b890*/  IADD3 R18, P3, PT, R164, R175.reuse, RZ ;  /* 0x000000afa4127210 */ /* 0x080fe20007f7e0ff */
[----:B-1----:R-:W-:Y:S01]  /*b8a0*/  IMAD R4, R0, 0x82, RZ ;  /* 0x0000008200047824 */ /* 0x002fe200078e02ff */
[----:B------:R-:W-:Y:S01]  /*b8b0*/  IADD3 R14, P1, PT, R156, R175, RZ ;  /* 0x000000af9c0e7210 */ /* 0x000fe20007f3e0ff */
[C---:B------:R-:W-:Y:S01]  /*b8c0*/  FMUL R62, R229.reuse, R62 ;  /* 0x0000003ee53e7220 */ /* 0x040fe20000400000 */
[-C--:B------:R-:W-:Y:S01]  /*b8d0*/  LEA.HI.X.SX32 R17, R22, R185.reuse, 0x1, P2 ;  /* 0x000000b916117211 */ /* 0x080fe200010f0eff */
[----:B--2---:R-:W-:Y:S01]  /*b8e0*/  IMAD R7, R0, 0x8e, RZ ;  /* 0x0000008e00077824 */ /* 0x004fe200078e02ff */
[----:B------:R-:W-:Y:S01]  /*b8f0*/  LEA.HI.X.SX32 R15, R20, R185, 0x1, P1 ;  /* 0x000000b9140f7211 */ /* 0x000fe200008f0eff */
[C---:B------:R-:W-:Y:S01]  /*b900*/  FMUL R63, R229.reuse, R63 ;  /* 0x0000003fe53f7220 */ /* 0x040fe20000400000 */
[-C--:B------:R-:W-:Y:S01]  /*b910*/  IADD3 R22, P2, PT, R172, R175.reuse, RZ ;  /* 0x000000afac167210 */ /* 0x080fe20007f5e0ff */
[C---:B------:R-:W-:Y:S01]  /*b920*/  FMUL R64, R229.reuse, R64 ;  /* 0x00000040e5407220 */ /* 0x040fe20000400000 */
[----:B------:R-:W-:Y:S01]  /*b930*/  IADD3 R20, P1, PT, R168, R175, RZ ;  /* 0x000000afa8147210 */ /* 0x000fe20007f3e0ff */
[C---:B------:R-:W-:Y:S01]  /*b940*/  FMUL R65, R229.reuse, R65 ;  /* 0x00000041e5417220 */ /* 0x040fe20000400000 */
[----:B------:R-:W-:Y:S01]  /*b950*/  LEA.HI.X.SX32 R19, R24, R185, 0x1, P3 ;  /* 0x000000b918137211 */ /* 0x000fe200018f0eff */
[C---:B------:R-:W-:Y:S01]  /*b960*/  FMUL R66, R229.reuse, R66 ;  /* 0x00000042e5427220 */ /* 0x040fe20000400000 */
[----:B------:R-:W-:Y:S01]  /*b970*/  IADD3 R24, P3, PT, R176, R175, RZ ;  /* 0x000000afb0187210 */ /* 0x000fe20007f7e0ff */
[C---:B------:R-:W-:Y:S01]  /*b980*/  FMUL R67, R229.reuse, R67 ;  /* 0x00000043e5437220 */ /* 0x040fe20000400000 */
[-C--:B------:R-:W-:Y:S01]  /*b990*/  LEA.HI.X.SX32 R23, R28, R185.reuse, 0x1, P2 ;  /* 0x000000b91c177211 */ /* 0x080fe200010f0eff */
[C---:B------:R-:W-:Y:S01]  /*b9a0*/  FMUL R68, R229.reuse, R68 ;  /* 0x00000044e5447220 */ /* 0x040fe20000400000 */
        /* <DEDUP_REMOVED lines=22> */
[----:B------:R-:W-:Y:S01]  /*bb10*/  LEA R36, P3, R0, R175, 0x7 ;  /* 0x000000af00247211 */ /* 0x000fe200078638ff */
[C---:B------:R-:W-:Y:S01]  /*bb20*/  FMUL R80, R229.reuse, R80 ;  /* 0x00000050e5507220 */ /* 0x040fe20000400000 */
[----:B------:R-:W-:Y:S01]  /*bb30*/  LEA.HI.X.SX32 R35, R40, R185, 0x1, P2 ;  /* 0x000000b928237211 */ /* 0x000fe200010f0eff */
[----:B------:R-:W-:Y:S01]  /*bb40*/  FMUL R81, R229, R81 ;  /* 0x00000051e5517220 */ /* 0x000fe20000400000 */
[----:B------:R-:W-:Y:S01]  /*bb50*/  LEA.HI.X.SX32 R33, R5, R185, 0x1, P1 ;  /* 0x000000b905217211 */ /* 0x000fe200008f0eff */
[----:B------:R-:W-:Y:S01]  /*bb60*/  FMUL R82, R229, R82 ;  /* 0x00000052e5527220 */ /* 0x000fe20000400000 */
[----:B------:R-:W-:Y:S01]  /*bb70*/  IADD3 R40, P2, PT, R41, R175, RZ ;  /* 0x000000af29287210 */ /* 0x000fe20007f5e0ff */
[C---:B------:R-:W-:Y:S01]  /*bb80*/  FMUL R83, R229.reuse, R83 ;  /* 0x00000053e5537220 */ /* 0x040fe20000400000 */
[-C--:B------:R-:W-:Y:S01]  /*bb90*/  LEA.HI.X.SX32 R37, R42, R185.reuse, 0x1, P3 ;  /* 0x000000b92a257211 */ /* 0x080fe200018f0eff */
[C---:B------:R-:W-:Y:S01]  /*bba0*/  FMUL R84, R229.reuse, R84 ;  /* 0x00000054e5547220 */ /* 0x040fe20000400000 */
[----:B------:R-:W-:Y:S01]  /*bbb0*/  LEA.HI.X.SX32 R5, R44, R185, 0x1, P4 ;  /* 0x000000b92c057211 */ /* 0x000fe200020f0eff */
[----:B------:R-:W-:Y:S01]  /*bbc0*/  FMUL R85, R229, R85 ;  /* 0x00000055e5557220 */ /* 0x000fe20000400000 */
[-C--:B------:R-:W-:Y:S01]  /*bbd0*/  IADD3 R42, P3, PT, R9, R175.reuse, RZ ;  /* 0x000000af092a7210 */ /* 0x080fe20007f7e0ff */
[----:B------:R-:W-:Y:S01]  /*bbe0*/  FMUL R86, R229, R86 ;  /* 0x00000056e5567220 */ /* 0x000fe20000400000 */
[----:B------:R-:W-:Y:S01]  /*bbf0*/  IADD3 R44, P4, PT, R7, R175, RZ ;  /* 0x000000af072c7210 */ /* 0x000fe20007f9e0ff */
[C---:B------:R-:W-:Y:S01]  /*bc00*/  FMUL R87, R229.reuse, R87 ;  /* 0x00000057e5577220 */ /* 0x040fe20000400000 */
[----:B------:R-:W-:Y:S01]  /*bc10*/  LEA.HI.X.SX32 R41, R52, R185, 0x1, P2 ;  /* 0x000000b934297211 */ /* 0x000fe200010f0eff */
[----:B------:R-:W-:Y:S01]  /*bc20*/  FMUL R187, R229, R89 ;  /* 0x00000059e5bb7220 */ /* 0x000fe20000400000 */
[----:B------:R-:W-:Y:S01]  /*bc30*/  IADD3 R52, P2, PT, R43, R175, RZ ;  /* 0x000000af2b347210 */ /* 0x000fe20007f5e0ff */
[C---:B------:R-:W-:Y:S01]  /*bc40*/  FMUL R189, R229.reuse, R91 ;  /* 0x0000005be5bd7220 */ /* 0x040fe20000400000 */
[----:B------:R-:W-:Y:S01]  /*bc50*/  LEA.HI.X.SX32 R43, R56, R185, 0x1, P3 ;  /* 0x000000b9382b7211 */ /* 0x000fe200018f0eff */
[----:B------:R-:W-:Y:S01]  /*bc60*/  FMUL R191, R229, R93 ;  /* 0x0000005de5bf7220 */ /* 0x000fe20000400000 */
[----:B------:R-:W-:Y:S01]  /*bc70*/  LEA.HI.X.SX32 R45, R45, R185, 0x1, P4 ;  /* 0x000000b92d2d7211 */ /* 0x000fe200020f0eff */
[----:B------:R-:W-:Y:S01]  /*bc80*/  FMUL R193, R229, R95 ;  /* 0x0000005fe5c17220 */ /* 0x000fe20000400000 */
[----:B------:R-:W-:Y:S01]  /*bc90*/  IADD3 R56, P4, PT, R57, R175, RZ ;  /* 0x000000af39387210 */ /* 0x000fe20007f9e0ff */
[C---:B------:R-:W-:Y:S01]  /*bca0*/  FMUL R195, R229.reuse, R97 ;  /* 0x00000061e5c37220 */ /* 0x040fe20000400000 */
[C---:B------:R-:W-:Y:S01]  /*bcb0*/  FMUL R199, R229.reuse, R101 ;  /* 0x00000065e5c77220 */ /* 0x040fe20000400000 */
[C---:B------:R-:W-:Y:S01]  /*bcc0*/  FMUL R201, R229.reuse, R103 ;  /* 0x00000067e5c97220 */ /* 0x040fe20000400000 */
        /* <DEDUP_REMOVED lines=21> */
[----:B------:R-:W-:Y:S01]  /*be20*/  FMUL R229, R229, R131 ;  /* 0x00000083e5e57220 */ /* 0x000fe20000400000 */
[----:B------:R-:W-:Y:S01]  /*be30*/  F2FP.F16.F32.PACK_AB R231, R138, R231 ;  /* 0x000000e78ae7723e */ /* 0x000fe200000000ff */
[----:B------:R-:W-:Y:S01]  /*be40*/  IMAD R6, R0, 0x84, RZ ;  /* 0x0000008400067824 */ /* 0x000fe200078e02ff */
[----:B------:R-:W-:Y:S01]  /*be50*/  LEA.HI.X.SX32 R135, R146, R185, 0x1, P4 ;  /* 0x000000b992877211 */ /* 0x000fe200020f0eff */
[C---:B------:R-:W-:Y:S01]  /*be60*/  IMAD R48, R0.reuse, 0x43, RZ ;  /* 0x0000004300307824 */ /* 0x040fe200078e02ff */
[----:B------:R-:W-:Y:S01]  /*be70*/  IADD3 R146, P4, PT, R147, R175, RZ ;  /* 0x000000af93927210 */ /* 0x000fe20007f9e0ff */
[C---:B------:R-:W-:Y:S01]  /*be80*/  IMAD R8, R0.reuse, 0x86, RZ ;  /* 0x0000008600087824 */ /* 0x040fe200078e02ff */
[----:B------:R-:W-:Y:S01]  /*be90*/  PRMT R233, R183, 0x7632, R233 ;  /* 0x00007632b7e97816 */ /* 0x000fe200000000e9 */
[----:B------:R-:W-:Y:S01]  /*bea0*/  IMAD R38, R0, 0x88, RZ ;  /* 0x0000008800267824 */ /* 0x000fe200078e02ff */
[----:B------:R-:W-:Y:S01]  /*beb0*/  LEA.HI.X.SX32 R147, R158, R185, 0x1, P4 ;  /* 0x000000b99e937211 */ /* 0x000fe200020f0eff */
[C---:B------:R-:W-:Y:S01]  /*bec0*/  IMAD R46, R0.reuse, 0x90, RZ ;  /* 0x00000090002e7824 */ /* 0x040fe200078e02ff */
[----:B------:R-:W-:Y:S01]  /*bed0*/  IADD3 R158, P4, PT, R159, R175, RZ ;  /* 0x000000af9f9e7210 */ /* 0x000fe20007f9e0ff */
[C---:B------:R-:W-:Y:S01]  /*bee0*/  IMAD R49, R0.reuse, 0x49, RZ ;  /* 0x0000004900317824 */ /* 0x040fe200078e02ff */
[----:B------:R-:W-:Y:S01]  /*bef0*/  F2FP.F16.F32.PACK_AB R58, R59, R58 ;  /* 0x0000003a3b3a723e */ /* 0x000fe200000000ff */
        /* <DEDUP_REMOVED lines=8> */
[----:B------:R-:W-:Y:S01]  /*bf80*/  IMAD R89, R0, 0x9c, RZ ;  /* 0x0000009c00597824 */ /* 0x000fe200078e02ff */
[-C--:B------:R-:W-:Y:S01]  /*bf90*/  IADD3 R182, P4, PT, R242, R175.reuse, RZ ;  /* 0x000000aff2b67210 */ /* 0x080fe20007f9e0ff */
[C---:B------:R-:W-:Y:S01]  /*bfa0*/  IMAD R102, R0.reuse, 0x4f, RZ ;  /* 0x0000004f00667824 */ /* 0x040fe200078e02ff */
[----:B------:R0:W-:Y:S01]  /*bfb0*/  STG.E.U16 desc[UR16][R10.64], R233 ;  /* 0x000000e90a007986 */ /* 0x0001e2000c101510 */
[C---:B------:R-:W-:Y:S01]  /*bfc0*/  IMAD R91, R0.reuse, 0x9e, RZ ;  /* 0x0000009e005b7824 */ /* 0x040fe200078e02ff */
[----:B------:R-:W-:Y:S01]  /*bfd0*/  F2FP.F16.F32.PACK_AB R62, R63, R62 ;  /* 0x0000003e3f3e723e */ /* 0x000fe200000000ff */
[C---:B------:R-:W-:Y:S01]  /*bfe0*/  IMAD R93, R0.reuse, 0xa0, RZ ;  /* 0x000000a0005d7824 */ /* 0x040fe200078e02ff */
[----:B------:R1:W-:Y:S01]  /*bff0*/  STG.E.U16 desc[UR16][R12.64], R231 ;  /* 0x000000e70c007986 */ /* 0x0003e2000c101510 */
[C---:B------:R-:W-:Y:S01]  /*c000*/  IMAD R106, R0.reuse, 0x51, RZ ;  /* 0x00000051006a7824 */ /* 0x040fe200078e02ff */
[----:B------:R-:W-:Y:S01]  /*c010*/  F2FP.F16.F32.PACK_AB R64, R65, R64 ;  /* 0x000000404140723e */ /* 0x000fe200000000ff */
[C---:B------:R-:W-:Y:S01]  /*c020*/  IMAD R95, R0.reuse, 0xa2, RZ ;  /* 0x000000a2005f7824 */ /* 0x040fe200078e02ff */
[----:B------:R-:W-:Y:S01]  /*c030*/  F2FP.F16.F32.PACK_AB R66, R67, R66 ;  /* 0x000000424342723e */ /* 0x000fe200000000ff */
[C---:B------:R-:W-:Y:S01]  /*c040*/  IMAD R97, R0.reuse, 0xa4, RZ ;  /* 0x000000a400617824 */ /* 0x040fe200078e02ff */
[----:B------:R-:W-:Y:S01]  /*c050*/  F2FP.F16.F32.PACK_AB R68, R69, R68 ;  /* 0x000000444544723e */ /* 0x000fe200000000ff */
[----:B------:R-:W-:Y:S01]  /*c060*/  IMAD R101, R0, 0xa8, RZ ;  /* 0x000000a800657824 */ /* 0x000fe200078e02ff */
[----:B0-----:R-:W-:Y:S01]  /*c070*/  PRMT R11, R58, 0x7632, R11 ;  /* 0x000076323a0b7816 */ /* 0x001fe2000000000b */
[----:B------:R-:W-:Y:S01]  /*c080*/  IMAD R114, R0, 0x55, RZ ;  /* 0x0000005500727824 */ /* 0x000fe200078e02ff */
[----:B------:R-:W-:Y:S01]  /*c090*/  PRMT R10, R60, 0x7632, R10 ;  /* 0x000076323c0a7816 */ /* 0x000fe2000000000a */
[----:B------:R-:W-:Y:S01]  /*c0a0*/  IMAD R103, R0, 0xaa, RZ ;  /* 0x000000aa00677824 */ /* 0x000fe200078e02ff */
[----:B-1----:R-:W-:Y:S01]  /*c0b0*/  PRMT R13, R62, 0x7632, R13 ;  /* 0x000076323e0d7816 */ /* 0x002fe2000000000d */
[----:B------:R-:W-:Y:S01]  /*c0c0*/  IMAD R105, R0, 0xac, RZ ;  /* 0x000000ac00697824 */ /* 0x000fe200078e02ff */
[-C--:B------:R-:W-:Y:S01]  /*c0d0*/  IADD3 R6, P5, PT, R6, R175.reuse, RZ ;  /* 0x000000af06067210 */ /* 0x080fe20007fbe0ff */
[----:B------:R-:W-:Y:S01]  /*c0e0*/  IMAD R118, R0, 0x57, RZ ;  /* 0x0000005700767824 */ /* 0x000fe200078e02ff */
[-C--:B------:R-:W-:Y:S01]  /*c0f0*/  IADD3 R8, P6, PT, R8, R175.reuse, RZ ;  /* 0x000000af08087210 */ /* 0x080fe20007fde0ff */
[C---:B------:R-:W-:Y:S01]  /*c100*/  IMAD R107, R0.reuse, 0xae, RZ ;  /* 0x000000ae006b7824 */ /* 0x040fe200078e02ff */
[----:B------:R-:W-:Y:S01]  /*c110*/  F2FP.F16.F32.PACK_AB R70, R71, R70 ;  /* 0x000000464746723e */ /* 0x000fe200000000ff */
[----:B------:R-:W-:Y:S01]  /*c120*/  IMAD R109, R0, 0xb0, RZ ;  /* 0x000000b0006d7824 */ /* 0x000fe200078e02ff */
[----:B------:R-:W-:Y:S01]  /*c130*/  IADD3 R38, P1, PT, R38, R175, RZ ;  /* 0x000000af26267210 */ /* 0x000fe20007f3e0ff */
[C---:B------:R-:W-:Y:S01]  /*c140*/  IMAD R113, R0.reuse, 0xb4, RZ ;  /* 0x000000b400717824 */ /* 0x040fe200078e02ff */
[----:B------:R-:W-:Y:S01]  /*c150*/  F2FP.F16.F32.PACK_AB R72, R73, R72 ;  /* 0x000000484948723e */ /* 0x000fe200000000ff */
[----:B------:R-:W-:Y:S01]  /*c160*/  IMAD R126, R0, 0x5b, RZ ;  /* 0x0000005b007e7824 */ /* 0x000fe200078e02ff */
[-C--:B------:R-:W-:Y:S01]  /*c170*/  LEA.HI.X.SX32 R7, R94, R185.reuse, 0x1, P5 ;  /* 0x000000b95e077211 */ /* 0x080fe200028f0eff */
[----:B------:R-:W-:Y:S01]  /*c180*/  IMAD R115, R0, 0xb6, RZ ;  /* 0x000000b600737824 */ /* 0x000fe200078e02ff */
[----:B------:R-:W-:Y:S01]  /*c190*/  LEA.HI.X.SX32 R9, R48, R185, 0x1, P6 ;  /* 0x000000b930097211 */ /* 0x000fe200030f0eff */
[C---:B------:R-:W-:Y:S01]  /*c1a0*/  IMAD R117, R0.reuse, 0xb8, RZ ;  /* 0x000000b800757824 */ /* 0x040fe200078e02ff */
[-C--:B------:R-:W-:Y:S01]  /*c1b0*/  IADD3 R48, P6, PT, R39, R175.reuse, RZ ;  /* 0x000000af27307210 */ /* 0x080fe20007fde0ff */
[C---:B------:R-:W-:Y:S01]  /*c1c0*/  IMAD R130, R0.reuse, 0x5d, RZ ;  /* 0x0000005d00827824 */ /* 0x040fe200078e02ff */
[----:B------:R-:W-:Y:S01]  /*c1d0*/  F2FP.F16.F32.PACK_AB R74, R75, R74 ;  /* 0x0000004a4b4a723e */ /* 0x000fe200000000ff */
[----:B------:R-:W-:Y:S01]  /*c1e0*/  IMAD R119, R0, 0xba, RZ ;  /* 0x000000ba00777824 */ /* 0x000fe200078e02ff */
[----:B------:R-:W-:Y:S01]  /*c1f0*/  IADD3 R46, P5, PT, R46, R175, RZ ;  /* 0x000000af2e2e7210 */ /* 0x000fe20007fbe0ff */
[----:B------:R-:W-:Y:S01]  /*c200*/  IMAD R121, R0, 0xbc, RZ ;  /* 0x000000bc00797824 */ /* 0x000fe200078e02ff */
[----:B------:R-:W-:Y:S01]  /*c210*/  LEA.HI.X.SX32 R39, R90, R185, 0x1, P1 ;  /* 0x000000b95a277211 */ /* 0x000fe200008f0eff */
[C---:B------:R-:W-:Y:S01]  /*c220*/  IMAD R125, R0.reuse, 0xc0, RZ ;  /* 0x000000c0007d7824 */ /* 0x040fe200078e02ff */
[----:B------:R-:W-:Y:S01]  /*c230*/  F2FP.F16.F32.PACK_AB R76, R77, R76 ;  /* 0x0000004c4d4c723e */ /* 0x000fe200000000ff */
[----:B------:R-:W-:Y:S01]  /*c240*/  IMAD R138, R0, 0x61, RZ ;  /* 0x00000061008a7824 */ /* 0x000fe200078e02ff */
[-C--:B------:R-:W-:Y:S01]  /*c250*/  IADD3 R50, P1, PT, R50, R175.reuse, RZ ;  /* 0x000000af32327210 */ /* 0x080fe20007f3e0ff */
[C---:B------:R-:W-:Y:S01]  /*c260*/  IMAD R127, R0.reuse, 0xc2, RZ ;  /* 0x000000c2007f7824 */ /* 0x040fe200078e02ff */
[----:B------:R-:W-:Y:S01]  /*c270*/  F2FP.F16.F32.PACK_AB R78, R79, R78 ;  /* 0x0000004e4f4e723e */ /* 0x000fe200000000ff */
[----:B------:R-:W-:Y:S01]  /*c280*/  IMAD R129, R0, 0xc4, RZ ;  /* 0x000000c400817824 */ /* 0x000fe200078e02ff */
[----:B------:R-:W-:Y:S01]  /*c290*/  IADD3 R54, P3, PT, R54, R175, RZ ;  /* 0x000000af36367210 */ /* 0x000fe20007f7e0ff */
[----:B------:R-:W-:Y:S01]  /*c2a0*/  IMAD R142, R0, 0x63, RZ ;  /* 0x00000063008e7824 */ /* 0x000fe200078e02ff */
[-C--:B------:R-:W-:Y:S01]  /*c2b0*/  LEA.HI.X.SX32 R47, R88, R185.reuse, 0x1, P5 ;  /* 0x000000b9582f7211 */ /* 0x080fe200028f0eff */
[C---:B------:R-:W-:Y:S01]  /*c2c0*/  IMAD R131, R0.reuse, 0xc6, RZ ;  /* 0x000000c600837824 */ /* 0x040fe200078e02ff */
[----:B------:R-:W-:Y:S01]  /*c2d0*/  LEA.HI.X.SX32 R49, R49, R185, 0x1, P6 ;  /* 0x000000b931317211 */ /* 0x000fe200030f0eff */
[C---:B------:R-:W-:Y:S01]  /*c2e0*/  IMAD R133, R0.reuse, 0xc8, RZ ;  /* 0x000000c800857824 */ /* 0x040fe200078e02ff */
[----:B------:R-:W-:Y:S01]  /*c2f0*/  F2FP.F16.F32.PACK_AB R80, R81, R80 ;  /* 0x000000505150723e */ /* 0x000fe200000000ff */
[C---:B------:R-:W-:Y:S01]  /*c300*/  IMAD R137, R0.reuse, 0xcc, RZ ;  /* 0x000000cc00897824 */ /* 0x040fe200078e02ff */
[----:B------:R-:W-:Y:S01]  /*c310*/  IADD3 R88, P5, PT, R89, R175, RZ ;  /* 0x000000af59587210 */ /* 0x000fe20007fbe0ff */
[----:B------:R-:W-:Y:S01]  /*c320*/  IMAD R150, R0, 0x67, RZ ;  /* 0x0000006700967824 */ /* 0x000fe200078e02ff */
[----:B------:R-:W-:Y:S01]  /*c330*/  LEA.HI.X.SX32 R51, R92, R185, 0x1, P1 ;  /* 0x000000b95c337211 */ /* 0x000fe200008f0eff */
[C---:B------:R-:W-:Y:S01]  /*c340*/  IMAD R139, R0.reuse, 0xce, RZ ;  /* 0x000000ce008b7824 */ /* 0x040fe200078e02ff */
[----:B------:R-:W-:Y:S01]  /*c350*/  IADD3 R90, P6, PT, R91, R175, RZ ;  /* 0x000000af5b5a7210 */ /* 0x000fe20007fde0ff */
        /* <DEDUP_REMOVED lines=9> */
[-C--:B------:R-:W-:Y:S01]  /*c3f0*/  IADD3 R94, P2, PT, R95, R175.reuse, RZ ;  /* 0x000000af5f5e7210 */ /* 0x080fe20007f5e0ff */
[C---:B------:R-:W-:Y:S01]  /*c400*/  IMAD R162, R0.reuse, 0x6d, RZ ;  /* 0x0000006d00a27824 */ /* 0x040fe200078e02ff */
[----:B------:R-:W-:Y:S01]  /*c410*/  F2FP.F16.F32.PACK_AB R84, R85, R84 ;  /* 0x000000545554723e */ /* 0x000fe200000000ff */
[C---:B------:R-:W-:Y:S01]  /*c420*/  IMAD R151, R0.reuse, 0xda, RZ ;  /* 0x000000da00977824 */ /* 0x040fe200078e02ff */
[----:B------:R-:W-:Y:S01]  /*c430*/  IADD3 R96, P3, PT, R97, R175, RZ ;  /* 0x000000af61607210 */ /* 0x000fe20007f7e0ff */
[----:B------:R-:W-:Y:S01]  /*c440*/  IMAD R153, R0, 0xdc, RZ ;  /* 0x000000dc00997824 */ /* 0x000fe200078e02ff */
[-C--:B------:R-:W-:Y:S01]  /*c450*/  LEA.HI.X.SX32 R89, R100, R185.reuse, 0x1, P5 ;  /* 0x000000b964597211 */ /* 0x080fe200028f0eff */
[----:B------:R-:W-:Y:S01]  /*c460*/  IMAD R166, R0, 0x6f, RZ ;  /* 0x0000006f00a67824 */ /* 0x000fe200078e02ff */
        /* <DEDUP_REMOVED lines=37> */
[----:B------:R-:W0:Y:S01]  /*c6c0*/  LDCU UR4, c[0x0][0x3ec] ;  /* 0x00007d80ff0477ac */ /* 0x000e220008000800 */
[----:B------:R-:W-:-:S02]  /*c6d0*/  F2FP.F16.F32.PACK_AB R192, R193, R192 ;  /* 0x000000c0c1c0723e */ /* 0x000fc400000000ff */
[----:B------:R-:W-:Y:S02]  /*c6e0*/  LEA.HI.X.SX32 R183, R0, R185, 0x1, P4 ;  /* 0x000000b900b77211 */ /* 0x000fe400020f0eff */
[----:B------:R-:W-:Y:S02]  /*c6f0*/  PRMT R0, R231, 0x7632, R0 ;  /* 0x00007632e7007816 */ /* 0x000fe40000000000 */
[----:B------:R-:W-:Y:S02]  /*c700*/  IADD3 R116, P1, PT, R117, R175, RZ ;  /* 0x000000af75747210 */ /* 0x000fe40007f3e0ff */
[----:B------:R-:W-:Y:S01]  /*c710*/  LEA.HI.X.SX32 R109, R120, R185, 0x1, P3 ;  /* 0x000000b9786d7211 */ /* 0x000fe200018f0eff */
[----:B------:R1:W-:Y:S01]  /*c720*/  STG.E.U16 desc[UR16][R14.64], R0 ;  /* 0x000000000e007986 */ /* 0x0003e2000c101510 */
[-C--:B------:R-:W-:Y:S02]  /*c730*/  IADD3 R118, P2, PT, R119, R175.reuse, RZ ;  /* 0x000000af77767210 */ /* 0x080fe40007f5e0ff */
[----:B------:R-:W-:Y:S01]  /*c740*/  F2FP.F16.F32.PACK_AB R194, R195, R194 ;  /* 0x000000c2c3c2723e */ /* 0x000fe200000000ff */
[----:B------:R2:W-:Y:S01]  /*c750*/  STG.E.U16 desc[UR16][R16.64], R58 ;  /* 0x0000003a10007986 */ /* 0x0005e2000c101510 */
[----:B------:R-:W-:-:S02]  /*c760*/  IADD3 R120, P3, PT, R121, R175, RZ ;  /* 0x000000af79787210 */ /* 0x000fc40007f7e0ff */
[-C--:B------:R-:W-:Y:S01]  /*c770*/  LEA.HI.X.SX32 R113, R124, R185.reuse, 0x1, P5 ;  /* 0x000000b97c717211 */ /* 0x080fe200028f0eff */
[----:B------:R-:W-:Y:S01]  /*c780*/  STG.E.U16 desc[UR16][R18.64], R11 ;  /* 0x0000000b12007986 */ /* 0x000fe2000c101510 */
[----:B------:R-:W-:Y:S01]  /*c790*/  LEA.HI.X.SX32 R115, R126, R185, 0x1, P6 ;  /* 0x000000b97e737211 */ /* 0x000fe200030f0eff */
[----:B0-----:R-:W-:Y:S01]  /*c7a0*/  UIMAD UR4, UR12, UR4, URZ ;  /* 0x000000040c0472a4 */ /* 0x001fe2000f8e02ff */
[----:B------:R-:W-:Y:S01]  /*c7b0*/  F2FP.F16.F32.PACK_AB R196, R197, R196 ;  /* 0x000000c4c5c4723e */ /* 0x000fe200000000ff */
[----:B------:R0:W-:Y:S01]  /*c7c0*/  STG.E.U16 desc[UR16][R20.64], R60 ;  /* 0x0000003c14007986 */ /* 0x0001e2000c101510 */
[----:B-1----:R-:W-:Y:S01]  /*c7d0*/  PRMT R15, R64, 0x7632, R15 ;  /* 0x00007632400f7816 */ /* 0x002fe2000000000f */
[----:B------:R-:W-:Y:S01]  /*c7e0*/  USHF.L.U32 UR6, UR4, 0x2, URZ ;  /* 0x0000000204067899 */ /* 0x000fe200080006ff */
[----:B------:R-:W-:Y:S01]  /*c7f0*/  PRMT R0, R68, 0x7632, R0 ;  /* 0x0000763244007816 */ /* 0x000fe20000000000 */
[----:B------:R1:W-:Y:S01]  /*c800*/  STG.E.U16 desc[UR16][R22.64], R10 ;  /* 0x0000000a16007986 */ /* 0x0003e2000c101510 */
[----:B--2---:R-:W-:Y:S01]  /*c810*/  PRMT R17, R66, 0x7632, R17 ;  /* 0x0000763242117816 */ /* 0x004fe20000000011 */
[----:B------:R-:W-:Y:S01]  /*c820*/  UIMAD.WIDE UR4, UR4, 0x4, URZ ;  /* 0x00000004040478a5 */ /* 0x000fe2000f8e02ff */
[----:B------:R-:W-:Y:S01]  /*c830*/  IADD3 R124, P5, PT, R125, R175, RZ ;  /* 0x000000af7d7c7210 */ /* 0x000fe20007fbe0ff */
[----:B------:R2:W-:Y:S01]  /*c840*/  STG.E.U16 desc[UR16][R24.64], R62 ;  /* 0x0000003e18007986 */ /* 0x0005e2000c101510 */
[----:B------:R-:W-:-:S02]  /*c850*/  LEA.HI.X.SX32 R117, R128, R185, 0x1, P1 ;  /* 0x000000b980757211 */ /* 0x000fc400008f0eff */
[----:B------:R-:W-:Y:S01]  /*c860*/  IADD3 R126, P6, PT, R127, R175, RZ ;  /* 0x000000af7f7e7210 */ /* 0x000fe20007fde0ff */
[----:B------:R3:W-:Y:S01]  /*c870*/  STG.E.U16 desc[UR16][R26.64], R13 ;  /* 0x0000000d1a007986 */ /* 0x0007e2000c101510 */
[----:B0-----:R-:W-:Y:S02]  /*c880*/  PRMT R20, R72, 0x7632, R20 ;  /* 0x0000763248147816 */ /* 0x001fe40000000014 */
[----:B------:R-:W-:Y:S01]  /*c890*/  LEA.HI.X.SX32 R119, R130, R185, 0x1, P2 ;  /* 0x000000b982777211 */ /* 0x000fe200010f0eff */
[----:B------:R0:W-:Y:S01]  /*c8a0*/  STG.E.U16 desc[UR16][R28.64], R64 ;  /* 0x000000401c007986 */ /* 0x0001e2000c101510 */
[----:B-1----:R-:W-:Y:S02]  /*c8b0*/  PRMT R22, R74, 0x7632, R22 ;  /* 0x000076324a167816 */ /* 0x002fe40000000016 */
[----:B------:R-:W-:Y:S01]  /*c8c0*/  PRMT R59, R194, 0x7632, R59 ;  /* 0x00007632c23b7816 */ /* 0x000fe2000000003b */
[----:B------:R-:W-:Y:S01]  /*c8d0*/  STG.E.U16 desc[UR16][R30.64], R15 ;  /* 0x0000000f1e007986 */ /* 0x000fe2000c101510 */
[----:B--2---:R-:W-:-:S02]  /*c8e0*/  PRMT R24, R76, 0x7632, R24 ;  /* 0x000076324c187816 */ /* 0x004fc40000000018 */
[----:B------:R-:W-:Y:S01]  /*c8f0*/  F2FP.F16.F32.PACK_AB R198, R199, R198 ;  /* 0x000000c6c7c6723e */ /* 0x000fe200000000ff */
[----:B------:R-:W-:Y:S01]  /*c900*/  STG.E.U16 desc[UR16][R32.64], R66 ;  /* 0x0000004220007986 */ /* 0x000fe2000c101510 */
[----:B---3--:R-:W-:Y:S02]  /*c910*/  PRMT R26, R78, 0x7632, R26 ;  /* 0x000076324e1a7816 */ /* 0x008fe4000000001a */
[----:B------:R-:W-:Y:S01]  /*c920*/  IADD3 R128, P1, PT, R129, R175, RZ ;  /* 0x000000af81807210 */ /* 0x000fe20007f3e0ff */
[----:B------:R-:W-:Y:S01]  /*c930*/  STG.E.U16 desc[UR16][R34.64], R17 ;  /* 0x0000001122007986 */ /* 0x000fe2000c101510 */
[----:B0-----:R-:W-:Y:S02]  /*c940*/  PRMT R28, R80, 0x7632, R28 ;  /* 0x00007632501c7816 */ /* 0x001fe4000000001c */
[----:B------:R-:W-:Y:S01]  /*c950*/  LEA.HI.X.SX32 R121, R132, R185, 0x1, P3 ;  /* 0x000000b984797211 */ /* 0x000fe200018f0eff */
[----:B------:R-:W-:Y:S01]  /*c960*/  STG.E.U16 desc[UR16][R36.64], R68 ;  /* 0x0000004424007986 */ /* 0x000fe2000c101510 */
[----:B------:R-:W-:-:S02]  /*c970*/  IADD3 R130, P2, PT, R131, R175, RZ ;  /* 0x000000af83827210 */ /* 0x000fc40007f5e0ff */
[----:B------:R-:W-:Y:S01]  /*c980*/  PRMT R61, R196, 0x7632, R61 ;  /* 0x00007632c43d7816 */ /* 0x000fe2000000003d */
[----:B------:R0:W-:Y:S01]  /*c990*/  STG.E.U16 desc[UR16][R4.64], R0 ;  /* 0x0000000004007986 */ /* 0x0001e2000c101510 */
[----:B------:R-:W-:Y:S02]  /*c9a0*/  F2FP.F16.F32.PACK_AB R200, R201, R200 ;  /* 0x000000c8c9c8723e */ /* 0x000fe400000000ff */
[----:B------:R-:W-:Y:S01]  /*c9b0*/  IADD3 R132, P3, PT, R133, R175, RZ ;  /* 0x000000af85847210 */ /* 0x000fe20007f7e0ff */
[----:B------:R1:W-:Y:S01]  /*c9c0*/  STG.E.U16 desc[UR16][R6.64], R70 ;  /* 0x0000004606007986 */ /* 0x0003e2000c101510 */
[-C--:B------:R-:W-:Y:S02]  /*c9d0*/  LEA.HI.X.SX32 R125, R136, R185.reuse, 0x1, P5 ;  /* 0x000000b9887d7211 */ /* 0x080fe400028f0eff */
[----:B------:R-:W-:Y:S02]  /*c9e0*/  LEA.HI.X.SX32 R127, R138, R185, 0x1, P6 ;  /* 0x000000b98a7f7211 */ /* 0x000fe400030f0eff */
[----:B------:R-:W-:-:S02]  /*c9f0*/  PRMT R63, R198, 0x7632, R63 ;  /* 0x00007632c63f7816 */ /* 0x000fc4000000003f */
[----:B------:R-:W-:Y:S02]  /*ca00*/  F2FP.F16.F32.PACK_AB R202, R203, R202 ;  /* 0x000000cacbca723e */ /* 0x000fe400000000ff */
[----:B0-----:R-:W-:Y:S02]  /*ca10*/  PRMT R5, R70, 0x7632, R5 ;  /* 0x0000763246057816 */ /* 0x001fe40000000005 */
[----:B------:R-:W-:Y:S01]  /*ca20*/  IADD3 R136, P5, PT, R137, R175, RZ ;  /* 0x000000af89887210 */ /* 0x000fe20007fbe0ff */
[----:B-1----:R-:W0:Y:S01]  /*ca30*/  LDC.64 R6, c[0x0][0x3a0] ;  /* 0x0000e800ff067b82 */ /* 0x002e220000000a00 */
[----:B------:R-:W-:Y:S01]  /*ca40*/  LEA.HI.X.SX32 R129, R140, R185, 0x1, P1 ;  /* 0x000000b98c817211 */ /* 0x000fe200008f0eff */
[----:B------:R-:W-:Y:S01]  /*ca50*/  STG.E.U16 desc[UR16][R8.64], R5 ;  /* 0x0000000508007986 */ /* 0x000fe2000c101510 */
[----:B------:R-:W-:Y:S02]  /*ca60*/  IADD3 R138, P6, PT, R139, R175, RZ ;  /* 0x000000af8b8a7210 */ /* 0x000fe40007fde0ff */
[----:B------:R-:W-:Y:S01]  /*ca70*/  LEA.HI.X.SX32 R131, R142, R185, 0x1, P2 ;  /* 0x000000b98e837211 */ /* 0x000fe200010f0eff */
[----:B------:R-:W-:Y:S01]  /*ca80*/  STG.E.U16 desc[UR16][R38.64], R72 ;  /* 0x0000004826007986 */ /* 0x000fe2000c101510 */
[----:B------:R-:W-:-:S02]  /*ca90*/  PRMT R65, R200, 0x7632, R65 ;  /* 0x00007632c8417816 */ /* 0x000fc40000000041 */
[----:B------:R-:W-:Y:S01]  /*caa0*/  F2FP.F16.F32.PACK_AB R204, R205, R204 ;  /* 0x000000cccdcc723e */ /* 0x000fe200000000ff */
[----:B------:R-:W-:Y:S01]  /*cab0*/  STG.E.U16 desc[UR16][R40.64], R20 ;  /* 0x0000001428007986 */ /* 0x000fe2000c101510 */
[----:B------:R-:W-:Y:S02]  /*cac0*/  IADD3 R140, P1, PT, R141, R175, RZ ;  /* 0x000000af8d8c7210 */ /* 0x000fe40007f3e0ff */
[----:B------:R-:W-:Y:S01]  /*cad0*/  LEA.HI.X.SX32 R133, R144, R185, 0x1, P3 ;  /* 0x000000b990857211 */ /* 0x000fe200018f0eff */
[----:B------:R-:W-:Y:S01]  /*cae0*/  STG.E.U16 desc[UR16][R42.64], R74 ;  /* 0x0000004a2a007986 */ /* 0x000fe2000c101510 */
[----:B------:R-:W-:Y:S02]  /*caf0*/  IADD3 R142, P2, PT, R143, R175, RZ ;  /* 0x000000af8f8e7210 */ /* 0x000fe40007f5e0ff */
[----:B------:R-:W-:Y:S01]  /*cb00*/  PRMT R67, R202, 0x7632, R67 ;  /* 0x00007632ca437816 */ /* 0x000fe20000000043 */
[----:B------:R1:W-:Y:S01]  /*cb10*/  STG.E.U16 desc[UR16][R44.64], R22 ;  /* 0x000000162c007986 */ /* 0x0003e2000c101510 */
[----:B------:R-:W-:-:S02]  /*cb20*/  F2FP.F16.F32.PACK_AB R206, R207, R206 ;  /* 0x000000cecfce723e */ /* 0x000fc400000000ff */
[----:B------:R-:W-:Y:S01]  /*cb30*/  IADD3 R144, P3, PT, R145, R175, RZ ;  /* 0x000000af91907210 */ /* 0x000fe20007f7e0ff */
[----:B------:R2:W-:Y:S01]  /*cb40*/  STG.E.U16 desc[UR16][R46.64], R76 ;  /* 0x0000004c2e007986 */ /* 0x0005e2000c101510 */
[-C--:B------:R-:W-:Y:S02]  /*cb50*/  LEA.HI.X.SX32 R137, R148, R185.reuse, 0x1, P5 ;  /* 0x000000b994897211 */ /* 0x080fe400028f0eff */
[----:B------:R-:W-:Y:S01]  /*cb60*/  LEA.HI.X.SX32 R139, R150, R185, 0x1, P6 ;  /* 0x000000b9968b7211 */ /* 0x000fe200030f0eff */
[----:B------:R3:W-:Y:S01]  /*cb70*/  STG.E.U16 desc[UR16][R48.64], R24 ;  /* 0x0000001830007986 */ /* 0x0007e2000c101510 */
[----:B------:R-:W-:Y:S02]  /*cb80*/  PRMT R69, R204, 0x7632, R69 ;  /* 0x00007632cc457816 */ /* 0x000fe40000000045 */
[----:B------:R-:W-:Y:S01]  /*cb90*/  F2FP.F16.F32.PACK_AB R208, R209, R208 ;  /* 0x000000d0d1d0723e */ /* 0x000fe200000000ff */
[----:B------:R4:W-:Y:S01]  /*cba0*/  STG.E.U16 desc[UR16][R50.64], R78 ;  /* 0x0000004e32007986 */ /* 0x0009e2000c101510 */
[----:B-1----:R-:W-:-:S02]  /*cbb0*/  PRMT R45, R82, 0x7632, R45 ;  /* 0x00007632522d7816 */ /* 0x002fc4000000002d */
[----:B------:R-:W-:Y:S01]  /*cbc0*/  IADD3 R148, P5, PT, R149, R175, RZ ;  /* 0x000000af95947210 */ /* 0x000fe20007fbe0ff */
[----:B------:R1:W-:Y:S01]  /*cbd0*/  STG.E.U16 desc[UR16][R52.64], R26 ;  /* 0x0000001a34007986 */ /* 0x0003e2000c101510 */
[----:B--2---:R-:W-:Y:S02]  /*cbe0*/  PRMT R47, R84, 0x7632, R47 ;  /* 0x00007632542f7816 */ /* 0x004fe4000000002f */
[----:B------:R-:W-:Y:S01]  /*cbf0*/  LEA.HI.X.SX32 R141, R152, R185, 0x1, P1 ;  /* 0x000000b9988d7211 */ /* 0x000fe200008f0eff */
[----:B------:R2:W-:Y:S01]  /*cc00*/  STG.E.U16 desc[UR16][R54.64], R80 ;  /* 0x0000005036007986 */ /* 0x0005e2000c101510 */
[----:B---3--:R-:W-:Y:S02]  /*cc10*/  PRMT R49, R86, 0x7632, R49 ;  /* 0x0000763256317816 */ /* 0x008fe40000000031 */
[----:B------:R-:W-:Y:S01]  /*cc20*/  IADD3 R150, P6, PT, R151, R175, RZ ;  /* 0x000000af97967210 */ /* 0x000fe20007fde0ff */
[----:B------:R3:W-:Y:S01]  /*cc30*/  STG.E.U16 desc[UR16][R56.64], R28 ;  /* 0x0000001c38007986 */ /* 0x0007e2000c101510 */
[----:B----4-:R-:W-:-:S02]  /*cc40*/  PRMT R51, R186, 0x7632, R51 ;  /* 0x00007632ba337816 */ /* 0x010fc40000000033 */
[----:B------:R-:W-:Y:S01]  /*cc50*/  LEA.HI.X.SX32 R143, R154, R185, 0x1, P2 ;  /* 0x000000b99a8f7211 */ /* 0x000fe200010f0eff */
[----:B------:R4:W-:Y:S01]  /*cc60*/  STG.E.U16 desc[UR16][R88.64], R82 ;  /* 0x0000005258007986 */ /* 0x0009e2000c101510 */
[----:B-1----:R-:W-:Y:S02]  /*cc70*/  PRMT R53, R188, 0x7632, R53 ;  /* 0x00007632bc357816 */ /* 0x002fe40000000035 */
[----:B------:R-:W-:Y:S01]  /*cc80*/  PRMT R71, R206, 0x7632, R71 ;  /* 0x00007632ce477816 */ /* 0x000fe20000000047 */
[----:B------:R1:W-:Y:S01]  /*cc90*/  STG.E.U16 desc[UR16][R90.64], R45 ;  /* 0x0000002d5a007986 */ /* 0x0003e2000c101510 */
[----:B--2---:R-:W-:Y:S02]  /*cca0*/  PRMT R55, R190, 0x7632, R55 ;  /* 0x00007632be377816 */ /* 0x004fe40000000037 */
[----:B------:R-:W-:Y:S01]  /*ccb0*/  F2FP.F16.F32.PACK_AB R210, R211, R210 ;  /* 0x000000d2d3d2723e */ /* 0x000fe200000000ff */
[----:B------:R2:W-:Y:S01]  /*ccc0*/  STG.E.U16 desc[UR16][R92.64], R84 ;  /* 0x000000545c007986 */ /* 0x0005e2000c101510 */
[----:B---3--:R-:W-:-:S02]  /*ccd0*/  PRMT R57, R192, 0x7632, R57 ;  /* 0x00007632c0397816 */ /* 0x008fc40000000039 */
[----:B------:R-:W-:Y:S01]  /*cce0*/  IADD3 R152, P1, PT, R153, R175, RZ ;  /* 0x000000af99987210 */ /* 0x000fe20007f3e0ff */
[----:B------:R2:W-:Y:S01]  /*ccf0*/  STG.E.U16 desc[UR16][R94.64], R47 ;  /* 0x0000002f5e007986 */ /* 0x0005e2000c101510 */
[----:B------:R-:W-:Y:S02]  /*cd00*/  LEA.HI.X.SX32 R145, R156, R185, 0x1, P3 ;  /* 0x000000b99c917211 */ /* 0x000fe400018f0eff */
[-C--:B------:R-:W-:Y:S01]  /*cd10*/  IADD3 R154, P2, PT, R155, R175.reuse, RZ ;  /* 0x000000af9b9a7210 */ /* 0x080fe20007f5e0ff */
[----:B------:R2:W-:Y:S01]  /*cd20*/  STG.E.U16 desc[UR16][R96.64], R86 ;  /* 0x0000005660007986 */ /* 0x0005e2000c101510 */
[----:B------:R-:W-:Y:S02]  /*cd30*/  PRMT R73, R208, 0x7632, R73 ;  /* 0x00007632d0497816 */ /* 0x000fe40000000049 */
[----:B------:R-:W-:Y:S01]  /*cd40*/  F2FP.F16.F32.PACK_AB R212, R213, R212 ;  /* 0x000000d4d5d4723e */ /* 0x000fe200000000ff */
[----:B------:R2:W-:Y:S01]  /*cd50*/  STG.E.U16 desc[UR16][R98.64], R49 ;  /* 0x0000003162007986 */ /* 0x0005e2000c101510 */
[----:B------:R-:W-:-:S02]  /*cd60*/  IADD3 R156, P3, PT, R157, R175, RZ ;  /* 0x000000af9d9c7210 */ /* 0x000fc40007f7e0ff */
[-C--:B------:R-:W-:Y:S01]  /*cd70*/  LEA.HI.X.SX32 R149, R160, R185.reuse, 0x1, P5 ;  /* 0x000000b9a0957211 */ /* 0x080fe200028f0eff */
[----:B------:R2:W-:Y:S01]  /*cd80*/  STG.E.U16 desc[UR16][R100.64], R186 ;  /* 0x000000ba64007986 */ /* 0x0005e2000c101510 */
[----:B------:R-:W-:Y:S02]  /*cd90*/  LEA.HI.X.SX32 R151, R162, R185, 0x1, P6 ;  /* 0x000000b9a2977211 */ /* 0x000fe400030f0eff */
[----:B------:R-:W-:Y:S01]  /*cda0*/  PRMT R75, R210, 0x7632, R75 ;  /* 0x00007632d24b7816 */ /* 0x000fe2000000004b */
[----:B------:R2:W-:Y:S01]  /*cdb0*/  STG.E.U16 desc[UR16][R102.64], R51 ;  /* 0x0000003366007986 */ /* 0x0005e2000c101510 */
[----:B------:R-:W-:Y:S02]  /*cdc0*/  F2FP.F16.F32.PACK_AB R214, R215, R214 ;  /* 0x000000d6d7d6723e */ /* 0x000fe400000000ff */
[----:B------:R-:W-:Y:S01]  /*cdd0*/  IADD3 R160, P5, PT, R161, R175, RZ ;  /* 0x000000afa1a07210 */ /* 0x000fe20007fbe0ff */
[----:B------:R2:W-:Y:S01]  /*cde0*/  STG.E.U16 desc[UR16][R104.64], R188 ;  /* 0x000000bc68007986 */ /* 0x0005e2000c101510 */
[----:B------:R-:W-:-:S02]  /*cdf0*/  LEA.HI.X.SX32 R153, R164, R185, 0x1, P1 ;  /* 0x000000b9a4997211 */ /* 0x000fc400008f0eff */
[----:B------:R-:W-:Y:S01]  /*ce00*/  IADD3 R162, P6, PT, R163, R175, RZ ;  /* 0x000000afa3a27210 */ /* 0x000fe20007fde0ff */
        /* <DEDUP_REMOVED lines=8> */
[-C--:B------:R-:W-:Y:S01]  /*ce90*/  IADD3 R166, P2, PT, R167, R175.reuse, RZ ;  /* 0x000000afa7a67210 */ /* 0x080fe20007f5e0ff */
[----:B------:R2:W-:Y:S01]  /*cea0*/  STG.E.U16 desc[UR16][R112.64], R192 ;  /* 0x000000c070007986 */ /* 0x0005e2000c101510 */
[----:B------:R-:W-:Y:S02]  /*ceb0*/  PRMT R79, R214, 0x7632, R79 ;  /* 0x00007632d64f7816 */ /* 0x000fe4000000004f */
[----:B------:R-:W-:Y:S01]  /*cec0*/  F2FP.F16.F32.PACK_AB R218, R219, R218 ;  /* 0x000000dadbda723e */ /* 0x000fe200000000ff */
[----:B------:R2:W-:Y:S01]  /*ced0*/  STG.E.U16 desc[UR16][R114.64], R57 ;  /* 0x0000003972007986 */ /* 0x0005e2000c101510 */
[----:B------:R-:W-:Y:S02]  /*cee0*/  IADD3 R168, P3, PT, R169, R175, RZ ;  /* 0x000000afa9a87210 */ /* 0x000fe40007f7e0ff */
[----:B------:R-:W-:Y:S01]  /*cef0*/  LEA.HI.X.SX32 R161, R172, R185, 0x1, P5 ;  /* 0x000000b9aca17211 */ /* 0x000fe200028f0eff */
[----:B------:R2:W-:Y:S01]  /*cf00*/  STG.E.U16 desc[UR16][R116.64], R194 ;  /* 0x000000c274007986 */ /* 0x0005e2000c101510 */
[----:B------:R-:W-:-:S02]  /*cf10*/  IADD3 R172, P5, PT, R173, R175, RZ ;  /* 0x000000afadac7210 */ /* 0x000fc40007fbe0ff */
[-C--:B------:R-:W-:Y:S01]  /*cf20*/  LEA.HI.X.SX32 R163, R174, R185.reuse, 0x1, P6 ;  /* 0x000000b9aea37211 */ /* 0x080fe200030f0eff */
[----:B------:R2:W-:Y:S01]  /*cf30*/  STG.E.U16 desc[UR16][R118.64], R59 ;  /* 0x0000003b76007986 */ /* 0x0005e2000c101510 */
[----:B------:R-:W-:Y:S02]  /*cf40*/  PRMT R81, R216, 0x7632, R81 ;  /* 0x00007632d8517816 */ /* 0x000fe40000000051 */
[----:B------:R-:W-:Y:S01]  /*cf50*/  F2FP.F16.F32.PACK_AB R220, R221, R220 ;  /* 0x000000dcdddc723e */ /* 0x000fe200000000ff */
[----:B------:R2:W-:Y:S01]  /*cf60*/  STG.E.U16 desc[UR16][R120.64], R196 ;  /* 0x000000c478007986 */ /* 0x0005e2000c101510 */
[----:B------:R-:W-:Y:S02]  /*cf70*/  LEA.HI.X.SX32 R165, R176, R185, 0x1, P1 ;  /* 0x000000b9b0a57211 */ /* 0x000fe400008f0eff */
[----:B------:R-:W-:Y:S01]  /*cf80*/  IADD3 R174, P6, PT, R250, R175, RZ ;  /* 0x000000affaae7210 */ /* 0x000fe20007fde0ff */
[----:B------:R2:W-:Y:S01]  /*cf90*/  STG.E.U16 desc[UR16][R122.64], R61 ;  /* 0x0000003d7a007986 */ /* 0x0005e2000c101510 */
[----:B------:R-:W-:-:S02]  /*cfa0*/  LEA.HI.X.SX32 R167, R178, R185, 0x1, P2 ;  /* 0x000000b9b2a77211 */ /* 0x000fc400010f0eff */
[----:B------:R-:W-:Y:S01]  /*cfb0*/  PRMT R83, R218, 0x7632, R83 ;  /* 0x00007632da537816 */ /* 0x000fe20000000053 */
[----:B------:R2:W-:Y:S01]  /*cfc0*/  STG.E.U16 desc[UR16][R124.64], R198 ;  /* 0x000000c67c007986 */ /* 0x0005e2000c101510 */
[----:B------:R-:W-:Y:S02]  /*cfd0*/  F2FP.F16.F32.PACK_AB R222, R223, R222 ;  /* 0x000000dedfde723e */ /* 0x000fe400000000ff */
[----:B------:R-:W-:Y:S01]  /*cfe0*/  IADD3 R176, P1, PT, R248, R175, RZ ;  /* 0x000000aff8b07210 */ /* 0x000fe20007f3e0ff */
        /* <DEDUP_REMOVED lines=8> */
[-C--:B------:R-:W-:Y:S01]  /*d070*/  IADD3 R180, P3, PT, R244, R175.reuse, RZ ;  /* 0x000000aff4b47210 */ /* 0x080fe20007f7e0ff */
[----:B------:R2:W-:Y:S01]  /*d080*/  STG.E.U16 desc[UR16][R132.64], R202 ;  /* 0x000000ca84007986 */ /* 0x0005e2000c101510 */
[----:B------:R-:W-:Y:S02]  /*d090*/  IADD3 R184, P5, PT, R240, R175, RZ ;  /* 0x000000aff0b87210 */ /* 0x000fe40007fbe0ff */
[----:B------:R-:W-:Y:S01]  /*d0a0*/  SHF.L.U32 R5, R252, 0x2, RZ ;  /* 0x00000002fc057819 */ /* 0x000fe200000006ff */
[----:B------:R2:W-:Y:S01]  /*d0b0*/  STG.E.U16 desc[UR16][R134.64], R67 ;  /* 0x0000004386007986 */ /* 0x0005e2000c101510 */
[----:B------:R-:W-:Y:S01]  /*d0c0*/  LEA.HI.X.SX32 R175, R238, R185, 0x1, P6 ;  /* 0x000000b9eeaf7211 */ /* 0x000fe200030f0eff */
[----:B------:R-:W-:Y:S01]  /*d0d0*/  IMAD.HI R252, R252, 0x4, RZ ;  /* 0x00000004fcfc7827 */ /* 0x000fe200078e02ff */
[----:B------:R-:W-:Y:S01]  /*d0e0*/  PRMT R87, R222, 0x7632, R87 ;  /* 0x00007632de577816 */ /* 0x000fe20000000057 */
[----:B------:R2:W-:Y:S01]  /*d0f0*/  STG.E.U16 desc[UR16][R136.64], R204 ;  /* 0x000000cc88007986 */ /* 0x0005e2000c101510 */
[----:B------:R-:W-:-:S02]  /*d100*/  F2FP.F16.F32.PACK_AB R226, R227, R226 ;  /* 0x000000e2e3e2723e */ /* 0x000fc400000000ff */
[-C--:B------:R-:W-:Y:S01]  /*d110*/  LEA.HI.X.SX32 R177, R236, R185.reuse, 0x1, P1 ;  /* 0x000000b9ecb17211 */ /* 0x080fe200008f0eff */
[----:B------:R2:W-:Y:S01]  /*d120*/  STG.E.U16 desc[UR16][R138.64], R69 ;  /* 0x000000458a007986 */ /* 0x0005e2000c101510 */
[-C--:B------:R-:W-:Y:S02]  /*d130*/  LEA.HI.X.SX32 R179, R242, R185.reuse, 0x1, P2 ;  /* 0x000000b9f2b37211 */ /* 0x080fe400010f0eff */
[----:B----4-:R-:W-:Y:S01]  /*d140*/  PRMT R89, R224, 0x7632, R89 ;  /* 0x00007632e0597816 */ /* 0x010fe20000000059 */
[----:B------:R2:W-:Y:S01]  /*d150*/  STG.E.U16 desc[UR16][R140.64], R206 ;  /* 0x000000ce8c007986 */ /* 0x0005e2000c101510 */
[----:B------:R-:W-:Y:S02]  /*d160*/  F2FP.F16.F32.PACK_AB R228, R229, R228 ;  /* 0x000000e4e5e4723e */ /* 0x000fe400000000ff */
[----:B------:R-:W-:Y:S01]  /*d170*/  LEA.HI.X.SX32 R181, R234, R185, 0x1, P3 ;  /* 0x000000b9eab57211 */ /* 0x000fe200018f0eff */
[----:B------:R2:W-:Y:S01]  /*d180*/  STG.E.U16 desc[UR16][R142.64], R71 ;  /* 0x000000478e007986 */ /* 0x0005e2000c101510 */
[----:B0-----:R-:W-:-:S02]  /*d190*/  IADD3 R4, P1, P2, R5, UR6, R6 ;  /* 0x0000000605047c10 */ /* 0x001fc4000fa3e006 */
[----:B-1----:R-:W-:Y:S01]  /*d1a0*/  PRMT R91, R226, 0x7632, R91 ;  /* 0x00007632e25b7816 */ /* 0x002fe2000000005b */
[----:B------:R2:W-:Y:S01]  /*d1b0*/  STG.E.U16 desc[UR16][R144.64], R208 ;  /* 0x000000d090007986 */ /* 0x0005e2000c101510 */
[----:B------:R-:W-:Y:S02]  /*d1c0*/  LEA.HI.X.SX32 R185, R232, R185, 0x1, P5 ;  /* 0x000000b9e8b97211 */ /* 0x000fe400028f0eff */
[----:B------:R-:W-:Y:S01]  /*d1d0*/  PRMT R0, R228, 0x7632, R0 ;  /* 0x00007632e4007816 */ /* 0x000fe20000000000 */
[----:B------:R2:W-:Y:S01]  /*d1e0*/  STG.E.U16 desc[UR16][R146.64], R73 ;  /* 0x0000004992007986 */ /* 0x0005e2000c101510 */
[----:B------:R-:W-:-:S03]  /*d1f0*/  IADD3.X R5, PT, PT, R252, UR5, R7, P1, P2 ;  /* 0x00000005fc057c10 */ /* 0x000fc60008fe4407 */
[----:B------:R2:W-:Y:S04]  /*d200*/  STG.E.U16 desc[UR16][R148.64], R210 ;  /* 0x000000d294007986 */ /* 0x0005e8000c101510 */
        /* <DEDUP_REMOVED lines=19> */
[----:B------:R2:W-:Y:S01]  /*d340*/  STG.E desc[UR16][R4.64], R230 ;  /* 0x000000e604007986 */ /* 0x0005e2000c101910 */
[----:B-----5:R-:W-:Y:S06]  /*d350*/  BAR.SYNC.DEFER_BLOCKING 0x0 ;  /* 0x0000000000007b1d */ /* 0x020fec0000010000 */
[----:B------:R-:W-:Y:S05]  /*d360*/  @P0 BRA `(.L_x_20) ;  /* 0x0000000000a00947 */ /* 0x000fea0003800000 */
[----:B------:R-:W0:Y:S01]  /*d370*/  S2UR UR5, SR_CgaCtaId ;  /* 0x00000000000579c3 */ /* 0x000e220000008800 */
[----:B------:R-:W-:Y:S01]  /*d380*/  NOP ;  /* 0x0000000000007918 */ /* 0x000fe20000000000 */
[----:B------:R-:W-:Y:S01]  /*d390*/  UMOV UR4, 0x50 ;  /* 0x0000005000047882 */ /* 0x000fe20000000000 */
[----:B--2---:R-:W-:Y:S01]  /*d3a0*/  MOV R0, UR8 ;  /* 0x0000000800007c02 */ /* 0x004fe20008000f00 */
[----:B------:R-:W-:Y:S01]  /*d3b0*/  HFMA2 R7, -RZ, RZ, 0, 5.9604644775390625e-08 ;  /* 0x00000001ff077431 */ /* 0x000fe200000001ff */
[----:B------:R-:W-:Y:S02]  /*d3c0*/  MOV R3, 0xffff ;  /* 0x0000ffff00037802 */ /* 0x000fe40000000f00 */
[----:B------:R-:W-:-:S04]  /*d3d0*/  LOP3.LUT R0, R0, 0xffff, RZ, 0xc0, !PT ;  /* 0x0000ffff00007812 */ /* 0x000fc800078ec0ff */
[----:B------:R-:W-:-:S04]  /*d3e0*/  SHF.R.U32.HI R0, RZ, 0x5, R0 ;  /* 0x00000005ff007819 */ /* 0x000fc80000011600 */
[----:B------:R-:W-:Y:S02]  /*d3f0*/  IADD3 R2, PT, PT, R0, 0x10, RZ ;  /* 0x0000001000027810 */ /* 0x000fe40007ffe0ff */
[----:B------:R-:W-:Y:S01]  /*d400*/  SHF.L.U32 R0, R3, R0, RZ ;  /* 0x0000000003007219 */ /* 0x000fe200000006ff */
[----:B0-----:R-:W-:Y:S01]  /*d410*/  ULEA UR6, UR5, UR4, 0x18 ;  /* 0x0000000405067291 */ /* 0x001fe2000f8ec0ff */
[----:B------:R-:W-:-:S04]  /*d420*/  SHF.L.U32 R3, R7, R2, RZ ;  /* 0x0000000207037219 */ /* 0x000fc800000006ff */
[----:B------:R-:W-:-:S04]  /*d430*/  LOP3.LUT R0, R3, R0, RZ, 0xfc, !PT ;  /* 0x0000000003007212 */ /* 0x000fc800078efcff */
[----:B------:R-:W0:Y:S01]  /*d440*/  LDS R5, [UR6] ;  /* 0x00000006ff057984 */ /* 0x000e220008000800 */
[C---:B------:R-:W-:Y:S02]  /*d450*/  LOP3.LUT R2, R0.reuse, 0xffff, RZ, 0xc0, !PT ;  /* 0x0000ffff00027812 */ /* 0x040fe400078ec0ff */
[----:B0-----:R-:W-:-:S04]  /*d460*/  LOP3.LUT R3, R0, 0xffff, R5, 0x80, !PT ;  /* 0x0000ffff00037812 */ /* 0x001fc800078e8005 */
[----:B------:R-:W-:-:S13]  /*d470*/  ISETP.NE.AND P0, PT, R3, R2, PT ;  /* 0x000000020300720c */ /* 0x000fda0003f05270 */
[----:B------:R-:W-:Y:S05]  /*d480*/  @P0 BRA `(.L_x_21) ;  /* 0x0000000000500947 */ /* 0x000fea0003800000 */
[----:B------:R-:W-:Y:S02]  /*d490*/  SHF.R.U32.HI R5, RZ, 0x10, R5 ;  /* 0x00000010ff057819 */ /* 0x000fe40000011605 */
[----:B------:R-:W-:-:S04]  /*d4a0*/  SHF.R.U32.HI R2, RZ, 0x10, R0 ;  /* 0x00000010ff027819 */ /* 0x000fc80000011600 */
[----:B------:R-:W-:-:S04]  /*d4b0*/  LOP3.LUT R5, R5, R2, RZ, 0xc0, !PT ;  /* 0x0000000205057212 */ /* 0x000fc800078ec0ff */
[----:B------:R-:W-:-:S13]  /*d4c0*/  ISETP.NE.AND P0, PT, R5, R2, PT ;  /* 0x000000020500720c */ /* 0x000fda0003f05270 */
[----:B------:R-:W-:Y:S05]  /*d4d0*/  @P0 BRA `(.L_x_22) ;  /* 0x0000000000300947 */ /* 0x000fea0003800000 */
[----:B------:R-:W-:Y:S01]  /*d4e0*/  R2UR UR4, R0 ;  /* 0x00000000000472ca */ /* 0x000fe200000e0000 */
[----:B------:R-:W-:Y:S01]  /*d4f0*/  VOTEU.ANY UR5, UPT, PT ;  /* 0x0000000000057886 */ /* 0x000fe200038e0100 */
[----:B------:R-:W0:Y:S01]  /*d500*/  S2R R0, SR_LANEID ;  /* 0x0000000000007919 */ /* 0x000e220000000000 */
[----:B------:R-:W-:-:S10]  /*d510*/  UFLO.U32 UR5, UR5 ;  /* 0x00000005000572bd */ /* 0x000fd400080e0000 */
[----:B------:R-:W-:-:S06]  /*d520*/  ULOP3.LUT UR4, URZ, UR4, URZ, 0x33, !UPT ;  /* 0x00000004ff047292 */ /* 0x000fcc000f8e33ff */
[----:B------:R-:W-:-:S04]  /*d530*/  MOV R2, UR4 ;  /* 0x0000000400027c02 */ /* 0x000fc80008000f00 */
[----:B------:R-:W1:Y:S02]  /*d540*/  REDUX UR7, R2 ;  /* 0x00000000020773c4 */ /* 0x000e640000000000 */
[----:B------:R3:W-:Y:S01]  /*d550*/  UTCATOMSWS.AND URZ, UR4 ;  /* 0x0000000400ff79e3 */ /* 0x0007e20008000000 */
[----:B0-----:R-:W-:Y:S02]  /*d560*/  ISETP.EQ.U32.AND P0, PT, R0, UR5, PT ;  /* 0x0000000500007c0c */ /* 0x001fe4000bf02070 */
[----:B-1----:R-:W-:-:S11]  /*d570*/  MOV R0, UR7 ;  /* 0x0000000700007c02 */ /* 0x002fd60008000f00 */
[----:B------:R3:W-:Y:S01]  /*d580*/  @P0 ATOMS.AND RZ, [UR6], R0 ;  /* 0x00000000ffff098c */ /* 0x0007e2000a800006 */
[----:B------:R-:W-:Y:S05]  /*d590*/  BRA `(.L_x_20) ;  /* 0x0000000000147947 */ /* 0x000fea0003800000 */
.L_x_22:
[----:B------:R-:W-:-:S07]  /*d5a0*/  MOV R2, 0xd5c0 ;  /* 0x0000d5c000027802 */ /* 0x000fce0000000f00 */
[----:B------:R-:W-:Y:S05]  /*d5b0*/  CALL.REL.NOINC `($__internal_0_$__cuda_sm10x_tcgen05_guardrail_trap_col_being_dealloced_not_returned_by_alloc) ;  /* 0x0000000000447944 */ /* 0x000fea0003c00000 */
[----:B------:R-:W-:Y:S05]  /*d5c0*/  BRA `(.L_x_20) ;  /* 0x0000000000087947 */ /* 0x000fea0003800000 */
.L_x_21:
[----:B------:R-:W-:-:S07]  /*d5d0*/  MOV R2, 0xd5f0 ;  /* 0x0000d5f000027802 */ /* 0x000fce0000000f00 */
[----:B------:R-:W-:Y:S05]  /*d5e0*/  CALL.REL.NOINC `($__internal_2_$__cuda_sm10x_tcgen05_guardrail_trap_unallocated_columns_being_dealloced) ;  /* 0x0000000000507944 */ /* 0x000fea0003c00000 */
.L_x_20:
[----:B------:R-:W-:Y:S01]  /*d5f0*/  NOP ;  /* 0x0000000000007918 */ /* 0x000fe20000000000 */
[----:B---3--:R-:W-:Y:S05]  /*d600*/  EXIT ;  /* 0x000000000000794d */ /* 0x008fea0003800000 */
.L_x_8:
[----:B------:R-:W0:Y:S02]  /*d610*/  SYNCS.PHASECHK.TRANS64.TRYWAIT P4, [UR7+0x12000], RZ ;  /* 0x012000ffff0075a7 */ /* 0x000e240008081107 */
[----:B0-----:R-:W-:Y:S05]  /*d620*/  @!P4 BRA `(.L_x_8) ;  /* 0xfffffffc00f8c947 */ /* 0x001fea000383ffff */
[----:B------:R-:W-:Y:S05]  /*d630*/  BRA `(.L_x_7) ;  /* 0xffffff7400307947 */ /* 0x000fea000383ffff */
.L_x_14:
[----:B------:R-:W0:Y:S02]  /*d640*/  SYNCS.PHASECHK.TRANS64.TRYWAIT P2, [UR7+0x16010], RZ ;  /* 0x016010ffff0075a7 */ /* 0x000e240008041107 */
[----:B0-----:R-:W-:Y:S05]  /*d650*/  @!P2 BRA `(.L_x_14) ;  /* 0xfffffffc00f8a947 */ /* 0x001fea000383ffff */
[----:B------:R-:W-:Y:S05]  /*d660*/  BRA `(.L_x_23) ;  /* 0xffffff9800587947 */ /* 0x000fea000383ffff */
.L_x_15:
[----:B------:R-:W0:Y:S02]  /*d670*/  SYNCS.PHASECHK.TRANS64.TRYWAIT P2, [UR10], R0 ;  /* 0x00000000ff0075a7 */ /* 0x000e24000804110a */
[----:B0-----:R-:W-:Y:S05]  /*d680*/  @!P2 BRA `(.L_x_15) ;  /* 0xfffffffc00f8a947 */ /* 0x001fea000383ffff */
[----:B------:R-:W-:Y:S05]  /*d690*/  BRA `(.L_x_24) ;  /* 0xffffff98006c7947 */ /* 0x000fea000383ffff */
.L_x_19:
[----:B------:R-:W1:Y:S02]  /*d6a0*/  SYNCS.PHASECHK.TRANS64.TRYWAIT P4, [UR10], R0 ;  /* 0x00000000ff0075a7 */ /* 0x000e64000808110a */
[----:B-1----:R-:W-:Y:S05]  /*d6b0*/  @!P4 BRA `(.L_x_19) ;  /* 0xfffffffc00f8c947 */ /* 0x002fea000383ffff */
[----:B------:R-:W-:Y:S05]  /*d6c0*/  BRA `(.L_x_18) ;  /* 0xffffffb400547947 */ /* 0x000fea000383ffff */
        .weak           $__internal_0_$__cuda_sm10x_tcgen05_guardrail_trap_col_being_dealloced_not_returned_by_alloc
        .type           $__internal_0_$__cuda_sm10x_tcgen05_guardrail_trap_col_being_dealloced_not_returned_by_alloc,@function
        .size           $__internal_0_$__cuda_sm10x_tcgen05_guardrail_trap_col_being_dealloced_not_returned_by_alloc,($__internal_1_$__cuda_sm10x_tcgen05_guardrail_trap_phase_invalid_during_alloc - $__internal_0_$__cuda_sm10x_tcgen05_guardrail_trap_col_being_dealloced_not_returned_by_alloc)
$__internal_0_$__cuda_sm10x_tcgen05_guardrail_trap_col_being_dealloced_not_returned_by_alloc:
[----:B------:R-:W-:Y:S05]  /*d6d0*/  BPT.TRAP 0x1 ;  /* 0x000000040000795c */ /* 0x000fea0000300000 */
[----:B------:R-:W-:-:S04]  /*d6e0*/  MOV R3, 0x0 ;  /* 0x0000000000037802 */ /* 0x000fc80000000f00 */
[----:B------:R-:W-:Y:S05]  /*d6f0*/  RET.REL.NODEC R2 `(attn_fwd) ;  /* 0xffffff2802407950 */ /* 0x000fea0003c3ffff */
        .weak           $__internal_1_$__cuda_sm10x_tcgen05_guardrail_trap_phase_invalid_during_alloc
        .type           $__internal_1_$__cuda_sm10x_tcgen05_guardrail_trap_phase_invalid_during_alloc,@function
        .size           $__internal_1_$__cuda_sm10x_tcgen05_guardrail_trap_phase_invalid_during_alloc,($__internal_2_$__cuda_sm10x_tcgen05_guardrail_trap_unallocated_columns_being_dealloced - $__internal_1_$__cuda_sm10x_tcgen05_guardrail_trap_phase_invalid_during_alloc)
$__internal_1_$__cuda_sm10x_tcgen05_guardrail_trap_phase_invalid_during_alloc:
[----:B------:R-:W-:Y:S05]  /*d700*/  BPT.TRAP 0x1 ;  /* 0x000000040000795c */ /* 0x000fea0000300000 */
[----:B------:R-:W-:-:S04]  /*d710*/  HFMA2 R3, -RZ, RZ, 0, 0 ;  /* 0x00000000ff037431 */ /* 0x000fc800000001ff */
[----:B------:R-:W-:Y:S05]  /*d720*/  RET.REL.NODEC R2 `(attn_fwd) ;  /* 0xffffff2802347950 */ /* 0x000fea0003c3ffff */
        .weak           $__internal_2_$__cuda_sm10x_tcgen05_guardrail_trap_unallocated_columns_being_dealloced
        .type           $__internal_2_$__cuda_sm10x_tcgen05_guardrail_trap_unallocated_columns_being_dealloced,@function
        .size           $__internal_2_$__cuda_sm10x_tcgen05_guardrail_trap_unallocated_columns_being_dealloced,(.L_x_28 - $__internal_2_$__cuda_sm10x_tcgen05_guardrail_trap_unallocated_columns_being_dealloced)
$__internal_2_$__cuda_sm10x_tcgen05_guardrail_trap_unallocated_columns_being_dealloced:
[----:B------:R-:W-:Y:S05]  /*d730*/  BPT.TRAP 0x1 ;  /* 0x000000040000795c */ /* 0x000fea0000300000 */
[----:B------:R-:W-:-:S04]  /*d740*/  MOV R3, 0x0 ;  /* 0x0000000000037802 */ /* 0x000fc80000000f00 */
[----:B------:R-:W-:Y:S05]  /*d750*/  RET.REL.NODEC R2 `(attn_fwd) ;  /* 0xffffff2802287950 */ /* 0x000fea0003c3ffff */
.L_x_25:
[----:B------:R-:W-:-:S00]  /*d760*/  BRA `(.L_x_25) ;  /* 0xfffffffc00fc7947 */ /* 0x000fc0000383ffff */
[----:B------:R-:W-:-:S00]  /*d770*/  NOP ;  /* 0x0000000000007918 */ /* 0x000fc00000000000 */
        /* <DEDUP_REMOVED lines=8> */
.L_x_28:


//--------------------- .nv.global.init           --------------------------
	.section	.nv.global.init,"aw",@progbits
.nv.global.init:
	.type		_$_str,@object
	.size		_$_str,(.L_3 - _$_str)
_$_str:
        /*0000*/ 	.byte	0x5f, 0x5f, 0x43, 0x55, 0x44, 0x41, 0x5f, 0x46, 0x54, 0x5a, 0x00
.L_3:


//--------------------- .nv.shared.attn_fwd       --------------------------
	.section	.nv.shared.attn_fwd,"aw",@nobits
	.sectionflags	@""
	.align	16
	.zero		1024


//--------------------- .nv.shared.reserved.0     --------------------------
	.section	.nv.shared.reserved.0,"aw",@nobits
	.align	8
	.weak		__nv_reservedSMEM_offset_0_alias
	.size		__nv_reservedSMEM_offset_0_alias, 0, 64
	.other		__nv_reservedSMEM_offset_0_alias,@"STO_CUDA_RESERVED_SHARED STV_DEFAULT"
__nv_reservedSMEM_offset_0_alias:
	.zero		0
.nv.shared.reserved.0:
	.zero		64
	.weak		__nv_reservedSMEM_allocation_phase
	.type		__nv_reservedSMEM_allocation_phase,@object
	.size		__nv_reservedSMEM_allocation_phase,(.L_0 - __nv_reservedSMEM_allocation_phase)
__nv_reservedSMEM_allocation_phase:
	.zero		1
.L_0:
	.zero		7
	.weak		__nv_reservedSMEM_devtool_atexit_pc
	.type		__nv_reservedSMEM_devtool_atexit_pc,@object
	.size		__nv_reservedSMEM_devtool_atexit_pc,(__nv_reservedSMEM_allocation_mask - __nv_reservedSMEM_devtool_atexit_pc)
__nv_reservedSMEM_devtool_atexit_pc:
	.zero		8
	.weak		__nv_reservedSMEM_allocation_mask
	.type		__nv_reservedSMEM_allocation_mask,@object
	.size		__nv_reservedSMEM_allocation_mask,(.L_2 - __nv_reservedSMEM_allocation_mask)
__nv_reservedSMEM_allocation_mask:
	.zero		4
.L_2:


//--------------------- .nv.constant0.attn_fwd    --------------------------
	.section	.nv.constant0.attn_fwd,"a",@progbits
	.sectionflags	@""
	.align	4
.nv.constant0.attn_fwd:
	.zero		1032


//--------------------- SYMBOLS --------------------------

	.type		.nv.reservedSmem.offset0,@object
	.size		.nv.reservedSmem.offset0,0x4
	.type		.nv.reservedSmem.cap,@object
	.size		.nv.reservedSmem.cap,0x4
